//
// Generated by NVIDIA NVVM Compiler
//
// Compiler Build ID: CL-36424714
// Cuda compilation tools, release 13.0, V13.0.88
// Based on NVVM 20.0.0
//

.version 9.0
.target sm_100
.address_size 64

	// .globl	cg_batch_f32

.visible .entry cg_batch_f32(
	.param .u64 .ptr .align 1 cg_batch_f32_param_0,
	.param .u64 .ptr .align 1 cg_batch_f32_param_1,
	.param .u32 cg_batch_f32_param_2,
	.param .u32 cg_batch_f32_param_3,
	.param .u32 cg_batch_f32_param_4,
	.param .u64 .ptr .align 1 cg_batch_f32_param_5
)
{
	.reg .pred 	%p<61>;
	.reg .b32 	%r<196>;
	.reg .b32 	%f<165>;
	.reg .b64 	%rd<100>;

	ld.param.u64 	%rd20, [cg_batch_f32_param_0];
	ld.param.u64 	%rd18, [cg_batch_f32_param_1];
	ld.param.u32 	%r88, [cg_batch_f32_param_2];
	ld.param.u32 	%r90, [cg_batch_f32_param_3];
	ld.param.u32 	%r89, [cg_batch_f32_param_4];
	ld.param.u64 	%rd19, [cg_batch_f32_param_5];
	cvta.to.global.u64 	%rd1, %rd20;
	mov.u32 	%r91, %ctaid.x;
	mov.u32 	%r92, %ntid.x;
	mov.u32 	%r93, %tid.x;
	mad.lo.s32 	%r1, %r91, %r92, %r93;
	setp.ge.s32 	%p1, %r1, %r90;
	@%p1 bra 	$L__BB0_75;
	cvta.to.global.u64 	%rd21, %rd18;
	cvta.to.global.u64 	%rd2, %rd19;
	mul.wide.s32 	%rd22, %r1, 4;
	add.s64 	%rd23, %rd21, %rd22;
	ld.global.nc.u32 	%r2, [%rd23];
	mul.lo.s32 	%r3, %r88, %r1;
	mul.wide.s32 	%rd24, %r3, 4;
	add.s64 	%rd3, %rd2, %rd24;
	setp.gt.s32 	%p2, %r2, 0;
	setp.le.s32 	%p3, %r2, %r88;
	setp.gt.s32 	%p4, %r89, -1;
	and.pred  	%p5, %p2, %p4;
	and.pred  	%p6, %p5, %p3;
	setp.gt.s32 	%p7, %r88, %r89;
	and.pred  	%p8, %p7, %p6;
	@%p8 bra 	$L__BB0_15;
	setp.lt.s32 	%p52, %r88, 1;
	@%p52 bra 	$L__BB0_75;
	and.b32  	%r4, %r88, 15;
	setp.lt.u32 	%p53, %r88, 16;
	mov.b32 	%r184, 0;
	@%p53 bra 	$L__BB0_6;
	and.b32  	%r184, %r88, 2147483632;
	neg.s32 	%r166, %r184;
	add.s64 	%rd88, %rd24, %rd2;
	add.s64 	%rd96, %rd88, 32;
$L__BB0_5:
	.pragma "nounroll";
	mov.b32 	%r162, 2147483647;
	st.global.u32 	[%rd96+-32], %r162;
	st.global.u32 	[%rd96+-28], %r162;
	st.global.u32 	[%rd96+-24], %r162;
	st.global.u32 	[%rd96+-20], %r162;
	st.global.u32 	[%rd96+-16], %r162;
	st.global.u32 	[%rd96+-12], %r162;
	st.global.u32 	[%rd96+-8], %r162;
	st.global.u32 	[%rd96+-4], %r162;
	st.global.u32 	[%rd96], %r162;
	st.global.u32 	[%rd96+4], %r162;
	st.global.u32 	[%rd96+8], %r162;
	st.global.u32 	[%rd96+12], %r162;
	st.global.u32 	[%rd96+16], %r162;
	st.global.u32 	[%rd96+20], %r162;
	st.global.u32 	[%rd96+24], %r162;
	st.global.u32 	[%rd96+28], %r162;
	add.s32 	%r166, %r166, 16;
	add.s64 	%rd96, %rd96, 64;
	setp.eq.s32 	%p54, %r166, 0;
	@%p54 bra 	$L__BB0_6;
	bra.uni 	$L__BB0_5;
$L__BB0_6:
	setp.eq.s32 	%p55, %r4, 0;
	@%p55 bra 	$L__BB0_75;
	and.b32  	%r58, %r88, 7;
	setp.lt.u32 	%p56, %r4, 8;
	@%p56 bra 	$L__BB0_9;
	mul.wide.u32 	%rd89, %r184, 4;
	add.s64 	%rd90, %rd3, %rd89;
	mov.b32 	%r163, 2147483647;
	st.global.u32 	[%rd90], %r163;
	st.global.u32 	[%rd90+4], %r163;
	st.global.u32 	[%rd90+8], %r163;
	st.global.u32 	[%rd90+12], %r163;
	st.global.u32 	[%rd90+16], %r163;
	st.global.u32 	[%rd90+20], %r163;
	st.global.u32 	[%rd90+24], %r163;
	st.global.u32 	[%rd90+28], %r163;
	add.s32 	%r184, %r184, 8;
$L__BB0_9:
	setp.eq.s32 	%p57, %r58, 0;
	@%p57 bra 	$L__BB0_75;
	and.b32  	%r61, %r88, 3;
	setp.lt.u32 	%p58, %r58, 4;
	@%p58 bra 	$L__BB0_12;
	mul.wide.u32 	%rd91, %r184, 4;
	add.s64 	%rd92, %rd3, %rd91;
	mov.b32 	%r164, 2147483647;
	st.global.u32 	[%rd92], %r164;
	st.global.u32 	[%rd92+4], %r164;
	st.global.u32 	[%rd92+8], %r164;
	st.global.u32 	[%rd92+12], %r164;
	add.s32 	%r184, %r184, 4;
$L__BB0_12:
	setp.eq.s32 	%p59, %r61, 0;
	@%p59 bra 	$L__BB0_75;
	mul.wide.u32 	%rd94, %r184, 4;
	add.s64 	%rd95, %rd24, %rd94;
	add.s64 	%rd98, %rd2, %rd95;
	neg.s32 	%r186, %r61;
$L__BB0_14:
	.pragma "nounroll";
	mov.b32 	%r165, 2147483647;
	st.global.u32 	[%rd98], %r165;
	add.s64 	%rd98, %rd98, 4;
	add.s32 	%r186, %r186, 1;
	setp.eq.s32 	%p60, %r186, 0;
	@%p60 bra 	$L__BB0_75;
	bra.uni 	$L__BB0_14;
$L__BB0_15:
	sub.s32 	%r94, %r88, %r89;
	setp.gt.s32 	%p9, %r94, %r2;
	@%p9 bra 	$L__BB0_29;
	setp.lt.s32 	%p10, %r88, 1;
	@%p10 bra 	$L__BB0_75;
	and.b32  	%r9, %r88, 15;
	setp.lt.u32 	%p11, %r88, 16;
	mov.b32 	%r192, 0;
	@%p11 bra 	$L__BB0_20;
	and.b32  	%r192, %r88, 2147483632;
	mov.b32 	%r167, 0;
$L__BB0_19:
	.pragma "nounroll";
	mul.wide.u32 	%rd25, %r167, 4;
	add.s64 	%rd26, %rd3, %rd25;
	mov.b32 	%r97, 2147483647;
	st.global.u32 	[%rd26], %r97;
	st.global.u32 	[%rd26+4], %r97;
	st.global.u32 	[%rd26+8], %r97;
	st.global.u32 	[%rd26+12], %r97;
	st.global.u32 	[%rd26+16], %r97;
	st.global.u32 	[%rd26+20], %r97;
	st.global.u32 	[%rd26+24], %r97;
	st.global.u32 	[%rd26+28], %r97;
	st.global.u32 	[%rd26+32], %r97;
	st.global.u32 	[%rd26+36], %r97;
	st.global.u32 	[%rd26+40], %r97;
	st.global.u32 	[%rd26+44], %r97;
	st.global.u32 	[%rd26+48], %r97;
	st.global.u32 	[%rd26+52], %r97;
	st.global.u32 	[%rd26+56], %r97;
	st.global.u32 	[%rd26+60], %r97;
	add.s32 	%r167, %r167, 16;
	setp.eq.s32 	%p12, %r167, %r192;
	@%p12 bra 	$L__BB0_20;
	bra.uni 	$L__BB0_19;
$L__BB0_20:
	setp.eq.s32 	%p13, %r9, 0;
	@%p13 bra 	$L__BB0_75;
	and.b32  	%r78, %r88, 7;
	setp.lt.u32 	%p14, %r9, 8;
	@%p14 bra 	$L__BB0_23;
	mul.wide.u32 	%rd27, %r192, 4;
	add.s64 	%rd28, %rd3, %rd27;
	mov.b32 	%r98, 2147483647;
	st.global.u32 	[%rd28], %r98;
	st.global.u32 	[%rd28+4], %r98;
	st.global.u32 	[%rd28+8], %r98;
	st.global.u32 	[%rd28+12], %r98;
	st.global.u32 	[%rd28+16], %r98;
	st.global.u32 	[%rd28+20], %r98;
	st.global.u32 	[%rd28+24], %r98;
	st.global.u32 	[%rd28+28], %r98;
	add.s32 	%r192, %r192, 8;
$L__BB0_23:
	setp.eq.s32 	%p15, %r78, 0;
	@%p15 bra 	$L__BB0_75;
	and.b32  	%r81, %r88, 3;
	setp.lt.u32 	%p16, %r78, 4;
	@%p16 bra 	$L__BB0_26;
	mul.wide.u32 	%rd29, %r192, 4;
	add.s64 	%rd30, %rd3, %rd29;
	mov.b32 	%r99, 2147483647;
	st.global.u32 	[%rd30], %r99;
	st.global.u32 	[%rd30+4], %r99;
	st.global.u32 	[%rd30+8], %r99;
	st.global.u32 	[%rd30+12], %r99;
	add.s32 	%r192, %r192, 4;
$L__BB0_26:
	setp.eq.s32 	%p17, %r81, 0;
	@%p17 bra 	$L__BB0_75;
	mov.b32 	%r195, 0;
$L__BB0_28:
	.pragma "nounroll";
	mul.wide.u32 	%rd31, %r192, 4;
	add.s64 	%rd32, %rd3, %rd31;
	mov.b32 	%r101, 2147483647;
	st.global.u32 	[%rd32], %r101;
	add.s32 	%r192, %r192, 1;
	add.s32 	%r195, %r195, 1;
	setp.ne.s32 	%p18, %r195, %r81;
	@%p18 bra 	$L__BB0_28;
	bra.uni 	$L__BB0_75;
$L__BB0_29:
	add.s32 	%r187, %r2, %r89;
	setp.lt.s32 	%p19, %r187, 1;
	@%p19 bra 	$L__BB0_42;
	and.b32  	%r14, %r187, 15;
	setp.lt.u32 	%p20, %r187, 16;
	mov.b32 	%r170, 0;
	@%p20 bra 	$L__BB0_33;
	and.b32  	%r170, %r187, 2147483632;
	mov.b32 	%r168, 0;
$L__BB0_32:
	.pragma "nounroll";
	mul.wide.u32 	%rd33, %r168, 4;
	add.s64 	%rd34, %rd3, %rd33;
	mov.b32 	%r104, 2147483647;
	st.global.u32 	[%rd34], %r104;
	st.global.u32 	[%rd34+4], %r104;
	st.global.u32 	[%rd34+8], %r104;
	st.global.u32 	[%rd34+12], %r104;
	st.global.u32 	[%rd34+16], %r104;
	st.global.u32 	[%rd34+20], %r104;
	st.global.u32 	[%rd34+24], %r104;
	st.global.u32 	[%rd34+28], %r104;
	st.global.u32 	[%rd34+32], %r104;
	st.global.u32 	[%rd34+36], %r104;
	st.global.u32 	[%rd34+40], %r104;
	st.global.u32 	[%rd34+44], %r104;
	st.global.u32 	[%rd34+48], %r104;
	st.global.u32 	[%rd34+52], %r104;
	st.global.u32 	[%rd34+56], %r104;
	st.global.u32 	[%rd34+60], %r104;
	add.s32 	%r168, %r168, 16;
	setp.ne.s32 	%p21, %r168, %r170;
	@%p21 bra 	$L__BB0_32;
$L__BB0_33:
	setp.eq.s32 	%p22, %r14, 0;
	@%p22 bra 	$L__BB0_42;
	and.b32  	%r19, %r187, 7;
	setp.lt.u32 	%p23, %r14, 8;
	@%p23 bra 	$L__BB0_36;
	mul.wide.u32 	%rd35, %r170, 4;
	add.s64 	%rd36, %rd3, %rd35;
	mov.b32 	%r105, 2147483647;
	st.global.u32 	[%rd36], %r105;
	st.global.u32 	[%rd36+4], %r105;
	st.global.u32 	[%rd36+8], %r105;
	st.global.u32 	[%rd36+12], %r105;
	st.global.u32 	[%rd36+16], %r105;
	st.global.u32 	[%rd36+20], %r105;
	st.global.u32 	[%rd36+24], %r105;
	st.global.u32 	[%rd36+28], %r105;
	add.s32 	%r170, %r170, 8;
$L__BB0_36:
	setp.eq.s32 	%p24, %r19, 0;
	@%p24 bra 	$L__BB0_42;
	and.b32  	%r22, %r187, 3;
	setp.lt.u32 	%p25, %r19, 4;
	@%p25 bra 	$L__BB0_39;
	mul.wide.u32 	%rd37, %r170, 4;
	add.s64 	%rd38, %rd3, %rd37;
	mov.b32 	%r106, 2147483647;
	st.global.u32 	[%rd38], %r106;
	st.global.u32 	[%rd38+4], %r106;
	st.global.u32 	[%rd38+8], %r106;
	st.global.u32 	[%rd38+12], %r106;
	add.s32 	%r170, %r170, 4;
$L__BB0_39:
	setp.eq.s32 	%p26, %r22, 0;
	@%p26 bra 	$L__BB0_42;
	mov.b32 	%r173, 0;
$L__BB0_41:
	.pragma "nounroll";
	mul.wide.u32 	%rd39, %r170, 4;
	add.s64 	%rd40, %rd3, %rd39;
	mov.b32 	%r108, 2147483647;
	st.global.u32 	[%rd40], %r108;
	add.s32 	%r170, %r170, 1;
	add.s32 	%r173, %r173, 1;
	setp.ne.s32 	%p27, %r173, %r22;
	@%p27 bra 	$L__BB0_41;
$L__BB0_42:
	setp.lt.u32 	%p28, %r2, 2;
	@%p28 bra 	$L__BB0_60;
	setp.le.s32 	%p29, %r88, %r187;
	@%p29 bra 	$L__BB0_75;
	add.s32 	%r109, %r2, -1;
	add.s32 	%r29, %r2, -2;
	add.s32 	%r110, %r2, 15;
	and.b32  	%r111, %r110, 15;
	add.s32 	%r30, %r111, -1;
	add.s32 	%r112, %r2, 7;
	and.b32  	%r113, %r112, 7;
	add.s32 	%r31, %r113, -1;
	and.b32  	%r32, %r109, 15;
	and.b32  	%r33, %r109, -16;
	and.b32  	%r34, %r110, 7;
	and.b32  	%r35, %r112, 3;
	neg.s32 	%r36, %r33;
$L__BB0_45:
	setp.lt.u32 	%p30, %r29, 15;
	cvt.u64.u32 	%rd10, %r187;
	mov.f32 	%f164, 0f00000000;
	mov.b32 	%r181, 0;
	mov.f32 	%f163, %f164;
	@%p30 bra 	$L__BB0_48;
	mov.f32 	%f164, 0f00000000;
	mov.b32 	%r178, 8;
	mov.b32 	%r177, 0;
	mov.u32 	%r179, %r36;
$L__BB0_47:
	.pragma "nounroll";
	add.s32 	%r117, %r177, -1;
	cvt.s64.s32 	%rd41, %r177;
	add.s64 	%rd42, %rd41, %rd10;
	shl.b64 	%rd43, %rd42, 2;
	add.s64 	%rd44, %rd1, %rd43;
	ld.global.nc.f32 	%f32, [%rd44];
	add.s32 	%r118, %r178, -7;
	cvt.rn.f32.u32 	%f33, %r118;
	fma.rn.f32 	%f34, %f32, %f33, %f163;
	add.f32 	%f35, %f164, %f32;
	cvt.s64.s32 	%rd45, %r117;
	add.s64 	%rd46, %rd45, %rd10;
	shl.b64 	%rd47, %rd46, 2;
	add.s64 	%rd48, %rd1, %rd47;
	ld.global.nc.f32 	%f36, [%rd48];
	add.s32 	%r119, %r178, -6;
	cvt.rn.f32.u32 	%f37, %r119;
	fma.rn.f32 	%f38, %f36, %f37, %f34;
	add.f32 	%f39, %f35, %f36;
	ld.global.nc.f32 	%f40, [%rd44+-8];
	add.s32 	%r120, %r178, -5;
	cvt.rn.f32.u32 	%f41, %r120;
	fma.rn.f32 	%f42, %f40, %f41, %f38;
	add.f32 	%f43, %f39, %f40;
	ld.global.nc.f32 	%f44, [%rd44+-12];
	add.s32 	%r121, %r178, -4;
	cvt.rn.f32.u32 	%f45, %r121;
	fma.rn.f32 	%f46, %f44, %f45, %f42;
	add.f32 	%f47, %f43, %f44;
	ld.global.nc.f32 	%f48, [%rd44+-16];
	add.s32 	%r122, %r178, -3;
	cvt.rn.f32.u32 	%f49, %r122;
	fma.rn.f32 	%f50, %f48, %f49, %f46;
	add.f32 	%f51, %f47, %f48;
	ld.global.nc.f32 	%f52, [%rd44+-20];
	add.s32 	%r123, %r178, -2;
	cvt.rn.f32.u32 	%f53, %r123;
	fma.rn.f32 	%f54, %f52, %f53, %f50;
	add.f32 	%f55, %f51, %f52;
	ld.global.nc.f32 	%f56, [%rd44+-24];
	add.s32 	%r124, %r178, -1;
	cvt.rn.f32.u32 	%f57, %r124;
	fma.rn.f32 	%f58, %f56, %f57, %f54;
	add.f32 	%f59, %f55, %f56;
	ld.global.nc.f32 	%f60, [%rd44+-28];
	add.s32 	%r125, %r178, 8;
	cvt.rn.f32.u32 	%f61, %r178;
	fma.rn.f32 	%f62, %f60, %f61, %f58;
	add.f32 	%f63, %f59, %f60;
	ld.global.nc.f32 	%f64, [%rd44+-32];
	add.s32 	%r126, %r178, 1;
	cvt.rn.f32.u32 	%f65, %r126;
	fma.rn.f32 	%f66, %f64, %f65, %f62;
	add.f32 	%f67, %f63, %f64;
	ld.global.nc.f32 	%f68, [%rd44+-36];
	add.s32 	%r127, %r178, 2;
	cvt.rn.f32.u32 	%f69, %r127;
	fma.rn.f32 	%f70, %f68, %f69, %f66;
	add.f32 	%f71, %f67, %f68;
	ld.global.nc.f32 	%f72, [%rd44+-40];
	add.s32 	%r128, %r178, 3;
	cvt.rn.f32.u32 	%f73, %r128;
	fma.rn.f32 	%f74, %f72, %f73, %f70;
	add.f32 	%f75, %f71, %f72;
	ld.global.nc.f32 	%f76, [%rd44+-44];
	add.s32 	%r129, %r178, 4;
	cvt.rn.f32.u32 	%f77, %r129;
	fma.rn.f32 	%f78, %f76, %f77, %f74;
	add.f32 	%f79, %f75, %f76;
	ld.global.nc.f32 	%f80, [%rd44+-48];
	add.s32 	%r130, %r178, 5;
	cvt.rn.f32.u32 	%f81, %r130;
	fma.rn.f32 	%f82, %f80, %f81, %f78;
	add.f32 	%f83, %f79, %f80;
	ld.global.nc.f32 	%f84, [%rd44+-52];
	add.s32 	%r131, %r178, 6;
	cvt.rn.f32.u32 	%f85, %r131;
	fma.rn.f32 	%f86, %f84, %f85, %f82;
	add.f32 	%f87, %f83, %f84;
	ld.global.nc.f32 	%f88, [%rd44+-56];
	add.s32 	%r132, %r178, 7;
	cvt.rn.f32.u32 	%f89, %r132;
	fma.rn.f32 	%f90, %f88, %f89, %f86;
	add.f32 	%f91, %f87, %f88;
	ld.global.nc.f32 	%f92, [%rd44+-60];
	cvt.rn.f32.u32 	%f93, %r125;
	fma.rn.f32 	%f163, %f92, %f93, %f90;
	add.f32 	%f164, %f91, %f92;
	add.s32 	%r179, %r179, 16;
	add.s32 	%r178, %r178, 16;
	add.s32 	%r177, %r177, -16;
	setp.ne.s32 	%p31, %r179, 0;
	mov.u32 	%r181, %r33;
	@%p31 bra 	$L__BB0_47;
$L__BB0_48:
	setp.eq.s32 	%p32, %r32, 0;
	@%p32 bra 	$L__BB0_58;
	setp.lt.u32 	%p33, %r30, 7;
	@%p33 bra 	$L__BB0_51;
	neg.s32 	%r133, %r181;
	cvt.s64.s32 	%rd49, %r133;
	add.s64 	%rd50, %rd49, %rd10;
	shl.b64 	%rd51, %rd50, 2;
	add.s64 	%rd52, %rd1, %rd51;
	ld.global.nc.f32 	%f95, [%rd52];
	add.s32 	%r134, %r181, 1;
	cvt.rn.f32.u32 	%f96, %r134;
	fma.rn.f32 	%f97, %f95, %f96, %f163;
	add.f32 	%f98, %f164, %f95;
	not.b32 	%r135, %r181;
	cvt.s64.s32 	%rd53, %r135;
	add.s64 	%rd54, %rd53, %rd10;
	shl.b64 	%rd55, %rd54, 2;
	add.s64 	%rd56, %rd1, %rd55;
	ld.global.nc.f32 	%f99, [%rd56];
	add.s32 	%r136, %r181, 2;
	cvt.rn.f32.u32 	%f100, %r136;
	fma.rn.f32 	%f101, %f99, %f100, %f97;
	add.f32 	%f102, %f98, %f99;
	ld.global.nc.f32 	%f103, [%rd52+-8];
	add.s32 	%r137, %r181, 3;
	cvt.rn.f32.u32 	%f104, %r137;
	fma.rn.f32 	%f105, %f103, %f104, %f101;
	add.f32 	%f106, %f102, %f103;
	ld.global.nc.f32 	%f107, [%rd52+-12];
	add.s32 	%r138, %r181, 4;
	cvt.rn.f32.u32 	%f108, %r138;
	fma.rn.f32 	%f109, %f107, %f108, %f105;
	add.f32 	%f110, %f106, %f107;
	ld.global.nc.f32 	%f111, [%rd52+-16];
	add.s32 	%r139, %r181, 5;
	cvt.rn.f32.u32 	%f112, %r139;
	fma.rn.f32 	%f113, %f111, %f112, %f109;
	add.f32 	%f114, %f110, %f111;
	ld.global.nc.f32 	%f115, [%rd52+-20];
	add.s32 	%r140, %r181, 6;
	cvt.rn.f32.u32 	%f116, %r140;
	fma.rn.f32 	%f117, %f115, %f116, %f113;
	add.f32 	%f118, %f114, %f115;
	ld.global.nc.f32 	%f119, [%rd52+-24];
	add.s32 	%r141, %r181, 7;
	cvt.rn.f32.u32 	%f120, %r141;
	fma.rn.f32 	%f121, %f119, %f120, %f117;
	add.f32 	%f122, %f118, %f119;
	ld.global.nc.f32 	%f123, [%rd52+-28];
	add.s32 	%r181, %r181, 8;
	cvt.rn.f32.u32 	%f124, %r181;
	fma.rn.f32 	%f163, %f123, %f124, %f121;
	add.f32 	%f164, %f122, %f123;
$L__BB0_51:
	setp.eq.s32 	%p34, %r34, 0;
	@%p34 bra 	$L__BB0_58;
	setp.lt.u32 	%p35, %r31, 3;
	@%p35 bra 	$L__BB0_54;
	neg.s32 	%r142, %r181;
	cvt.s64.s32 	%rd57, %r142;
	add.s64 	%rd58, %rd57, %rd10;
	shl.b64 	%rd59, %rd58, 2;
	add.s64 	%rd60, %rd1, %rd59;
	ld.global.nc.f32 	%f126, [%rd60];
	add.s32 	%r143, %r181, 1;
	cvt.rn.f32.u32 	%f127, %r143;
	fma.rn.f32 	%f128, %f126, %f127, %f163;
	add.f32 	%f129, %f164, %f126;
	not.b32 	%r144, %r181;
	cvt.s64.s32 	%rd61, %r144;
	add.s64 	%rd62, %rd61, %rd10;
	shl.b64 	%rd63, %rd62, 2;
	add.s64 	%rd64, %rd1, %rd63;
	ld.global.nc.f32 	%f130, [%rd64];
	add.s32 	%r145, %r181, 2;
	cvt.rn.f32.u32 	%f131, %r145;
	fma.rn.f32 	%f132, %f130, %f131, %f128;
	add.f32 	%f133, %f129, %f130;
	ld.global.nc.f32 	%f134, [%rd60+-8];
	add.s32 	%r146, %r181, 3;
	cvt.rn.f32.u32 	%f135, %r146;
	fma.rn.f32 	%f136, %f134, %f135, %f132;
	add.f32 	%f137, %f133, %f134;
	ld.global.nc.f32 	%f138, [%rd60+-12];
	add.s32 	%r181, %r181, 4;
	cvt.rn.f32.u32 	%f139, %r181;
	fma.rn.f32 	%f163, %f138, %f139, %f136;
	add.f32 	%f164, %f137, %f138;
$L__BB0_54:
	setp.eq.s32 	%p36, %r35, 0;
	@%p36 bra 	$L__BB0_58;
	setp.eq.s32 	%p37, %r35, 1;
	neg.s32 	%r147, %r181;
	cvt.s64.s32 	%rd65, %r147;
	add.s64 	%rd66, %rd65, %rd10;
	shl.b64 	%rd67, %rd66, 2;
	add.s64 	%rd11, %rd1, %rd67;
	ld.global.nc.f32 	%f140, [%rd11];
	add.s32 	%r148, %r181, 1;
	cvt.rn.f32.u32 	%f141, %r148;
	fma.rn.f32 	%f163, %f140, %f141, %f163;
	add.f32 	%f164, %f164, %f140;
	@%p37 bra 	$L__BB0_58;
	setp.eq.s32 	%p38, %r35, 2;
	not.b32 	%r149, %r181;
	cvt.s64.s32 	%rd68, %r149;
	add.s64 	%rd69, %rd68, %rd10;
	shl.b64 	%rd70, %rd69, 2;
	add.s64 	%rd71, %rd1, %rd70;
	ld.global.nc.f32 	%f142, [%rd71];
	add.s32 	%r150, %r181, 2;
	cvt.rn.f32.u32 	%f143, %r150;
	fma.rn.f32 	%f163, %f142, %f143, %f163;
	add.f32 	%f164, %f164, %f142;
	@%p38 bra 	$L__BB0_58;
	ld.global.nc.f32 	%f144, [%rd11+-8];
	add.s32 	%r151, %r181, 3;
	cvt.rn.f32.u32 	%f145, %r151;
	fma.rn.f32 	%f163, %f144, %f145, %f163;
	add.f32 	%f164, %f164, %f144;
$L__BB0_58:
	abs.f32 	%f146, %f164;
	setp.ne.f32 	%p39, %f146, 0f7F800000;
	setp.gtu.f32 	%p40, %f146, 0f34000000;
	and.pred  	%p41, %p39, %p40;
	@%p41 bra 	$L__BB0_73;
	shl.b64 	%rd72, %rd10, 2;
	add.s64 	%rd73, %rd3, %rd72;
	mov.b32 	%r152, 0;
	st.global.u32 	[%rd73], %r152;
	bra.uni 	$L__BB0_74;
$L__BB0_60:
	setp.le.s32 	%p43, %r88, %r187;
	@%p43 bra 	$L__BB0_75;
	sub.s32 	%r37, %r88, %r187;
	and.b32  	%r38, %r37, 15;
	sub.s32 	%r154, %r2, %r88;
	add.s32 	%r155, %r154, %r89;
	setp.gt.u32 	%p44, %r155, -16;
	@%p44 bra 	$L__BB0_64;
	and.b32  	%r156, %r37, -16;
	neg.s32 	%r174, %r156;
	mul.wide.u32 	%rd77, %r187, 4;
	add.s64 	%rd78, %rd24, %rd77;
	add.s64 	%rd79, %rd78, %rd2;
	add.s64 	%rd97, %rd79, 32;
$L__BB0_63:
	.pragma "nounroll";
	mov.b32 	%r157, 0;
	st.global.u32 	[%rd97+-32], %r157;
	st.global.u32 	[%rd97+-28], %r157;
	st.global.u32 	[%rd97+-24], %r157;
	st.global.u32 	[%rd97+-20], %r157;
	st.global.u32 	[%rd97+-16], %r157;
	st.global.u32 	[%rd97+-12], %r157;
	st.global.u32 	[%rd97+-8], %r157;
	st.global.u32 	[%rd97+-4], %r157;
	st.global.u32 	[%rd97], %r157;
	st.global.u32 	[%rd97+4], %r157;
	st.global.u32 	[%rd97+8], %r157;
	st.global.u32 	[%rd97+12], %r157;
	st.global.u32 	[%rd97+16], %r157;
	st.global.u32 	[%rd97+20], %r157;
	st.global.u32 	[%rd97+24], %r157;
	st.global.u32 	[%rd97+28], %r157;
	add.s32 	%r187, %r187, 16;
	add.s32 	%r174, %r174, 16;
	add.s64 	%rd97, %rd97, 64;
	setp.eq.s32 	%p45, %r174, 0;
	@%p45 bra 	$L__BB0_64;
	bra.uni 	$L__BB0_63;
$L__BB0_64:
	setp.eq.s32 	%p46, %r38, 0;
	@%p46 bra 	$L__BB0_75;
	and.b32  	%r68, %r37, 7;
	setp.lt.u32 	%p47, %r38, 8;
	@%p47 bra 	$L__BB0_67;
	mul.wide.u32 	%rd80, %r187, 4;
	add.s64 	%rd81, %rd3, %rd80;
	mov.b32 	%r158, 0;
	st.global.u32 	[%rd81], %r158;
	st.global.u32 	[%rd81+4], %r158;
	st.global.u32 	[%rd81+8], %r158;
	st.global.u32 	[%rd81+12], %r158;
	st.global.u32 	[%rd81+16], %r158;
	st.global.u32 	[%rd81+20], %r158;
	st.global.u32 	[%rd81+24], %r158;
	st.global.u32 	[%rd81+28], %r158;
	add.s32 	%r187, %r187, 8;
$L__BB0_67:
	setp.eq.s32 	%p48, %r68, 0;
	@%p48 bra 	$L__BB0_75;
	and.b32  	%r71, %r37, 3;
	setp.lt.u32 	%p49, %r68, 4;
	@%p49 bra 	$L__BB0_70;
	mul.wide.u32 	%rd82, %r187, 4;
	add.s64 	%rd83, %rd3, %rd82;
	mov.b32 	%r159, 0;
	st.global.u32 	[%rd83], %r159;
	st.global.u32 	[%rd83+4], %r159;
	st.global.u32 	[%rd83+8], %r159;
	st.global.u32 	[%rd83+12], %r159;
	add.s32 	%r187, %r187, 4;
$L__BB0_70:
	setp.eq.s32 	%p50, %r71, 0;
	@%p50 bra 	$L__BB0_75;
	mul.wide.u32 	%rd85, %r187, 4;
	add.s64 	%rd86, %rd24, %rd85;
	add.s64 	%rd99, %rd2, %rd86;
	neg.s32 	%r190, %r71;
$L__BB0_72:
	.pragma "nounroll";
	mov.b32 	%r160, 0;
	st.global.u32 	[%rd99], %r160;
	add.s64 	%rd99, %rd99, 4;
	add.s32 	%r190, %r190, 1;
	setp.eq.s32 	%p51, %r190, 0;
	@%p51 bra 	$L__BB0_75;
	bra.uni 	$L__BB0_72;
$L__BB0_73:
	neg.f32 	%f147, %f163;
	div.rn.f32 	%f148, %f147, %f164;
	shl.b64 	%rd74, %rd10, 2;
	add.s64 	%rd75, %rd3, %rd74;
	st.global.f32 	[%rd75], %f148;
$L__BB0_74:
	cvt.u32.u64 	%r153, %rd10;
	add.s32 	%r187, %r153, 1;
	setp.lt.s32 	%p42, %r187, %r88;
	@%p42 bra 	$L__BB0_45;
$L__BB0_75:
	ret;

}
	// .globl	cg_many_series_one_param_f32
.visible .entry cg_many_series_one_param_f32(
	.param .u64 .ptr .align 1 cg_many_series_one_param_f32_param_0,
	.param .u64 .ptr .align 1 cg_many_series_one_param_f32_param_1,
	.param .u32 cg_many_series_one_param_f32_param_2,
	.param .u32 cg_many_series_one_param_f32_param_3,
	.param .u32 cg_many_series_one_param_f32_param_4,
	.param .u64 .ptr .align 1 cg_many_series_one_param_f32_param_5
)
{
	.reg .pred 	%p<69>;
	.reg .b32 	%r<163>;
	.reg .b32 	%f<168>;
	.reg .b64 	%rd<341>;

	ld.param.u64 	%rd71, [cg_many_series_one_param_f32_param_0];
	ld.param.u64 	%rd69, [cg_many_series_one_param_f32_param_1];
	ld.param.u32 	%r67, [cg_many_series_one_param_f32_param_2];
	ld.param.u32 	%r68, [cg_many_series_one_param_f32_param_3];
	ld.param.u64 	%rd70, [cg_many_series_one_param_f32_param_5];
	cvta.to.global.u64 	%rd1, %rd71;
	mov.u32 	%r70, %ctaid.x;
	mov.u32 	%r71, %ntid.x;
	mov.u32 	%r72, %tid.x;
	mad.lo.s32 	%r1, %r70, %r71, %r72;
	setp.ge.s32 	%p1, %r1, %r67;
	@%p1 bra 	$L__BB1_88;
	ld.param.u32 	%r139, [cg_many_series_one_param_f32_param_4];
	cvta.to.global.u64 	%rd72, %rd70;
	cvt.s64.s32 	%rd2, %r1;
	mul.wide.s32 	%rd73, %r1, 4;
	add.s64 	%rd3, %rd72, %rd73;
	setp.gt.s32 	%p2, %r139, 0;
	setp.le.s32 	%p3, %r139, %r68;
	and.pred  	%p4, %p2, %p3;
	@%p4 bra 	$L__BB1_15;
	setp.lt.s32 	%p60, %r68, 1;
	@%p60 bra 	$L__BB1_88;
	and.b32  	%r2, %r68, 15;
	setp.lt.u32 	%p61, %r68, 16;
	@%p61 bra 	$L__BB1_6;
	mul.wide.s32 	%rd4, %r67, 64;
	and.b32  	%r134, %r68, 2147483632;
	neg.s32 	%r147, %r134;
	mul.wide.s32 	%rd5, %r67, 4;
	mov.u64 	%rd315, %rd3;
$L__BB1_5:
	.pragma "nounroll";
	mov.b32 	%r135, 2147483647;
	st.global.u32 	[%rd315], %r135;
	add.s64 	%rd288, %rd315, %rd5;
	st.global.u32 	[%rd288], %r135;
	add.s64 	%rd289, %rd288, %rd5;
	st.global.u32 	[%rd289], %r135;
	add.s64 	%rd290, %rd289, %rd5;
	st.global.u32 	[%rd290], %r135;
	add.s64 	%rd291, %rd290, %rd5;
	st.global.u32 	[%rd291], %r135;
	add.s64 	%rd292, %rd291, %rd5;
	st.global.u32 	[%rd292], %r135;
	add.s64 	%rd293, %rd292, %rd5;
	st.global.u32 	[%rd293], %r135;
	add.s64 	%rd294, %rd293, %rd5;
	st.global.u32 	[%rd294], %r135;
	add.s64 	%rd295, %rd294, %rd5;
	st.global.u32 	[%rd295], %r135;
	add.s64 	%rd296, %rd295, %rd5;
	st.global.u32 	[%rd296], %r135;
	add.s64 	%rd297, %rd296, %rd5;
	st.global.u32 	[%rd297], %r135;
	add.s64 	%rd298, %rd297, %rd5;
	st.global.u32 	[%rd298], %r135;
	add.s64 	%rd299, %rd298, %rd5;
	st.global.u32 	[%rd299], %r135;
	add.s64 	%rd300, %rd299, %rd5;
	st.global.u32 	[%rd300], %r135;
	add.s64 	%rd301, %rd300, %rd5;
	st.global.u32 	[%rd301], %r135;
	add.s64 	%rd302, %rd301, %rd5;
	st.global.u32 	[%rd302], %r135;
	add.s64 	%rd3, %rd315, %rd4;
	add.s32 	%r147, %r147, 16;
	setp.eq.s32 	%p62, %r147, 0;
	add.s64 	%rd315, %rd302, %rd5;
	@%p62 bra 	$L__BB1_6;
	bra.uni 	$L__BB1_5;
$L__BB1_6:
	setp.eq.s32 	%p63, %r2, 0;
	@%p63 bra 	$L__BB1_88;
	and.b32  	%r48, %r68, 7;
	setp.lt.u32 	%p64, %r2, 8;
	@%p64 bra 	$L__BB1_9;
	mov.b32 	%r136, 2147483647;
	st.global.u32 	[%rd3], %r136;
	mul.wide.s32 	%rd303, %r67, 4;
	add.s64 	%rd304, %rd3, %rd303;
	st.global.u32 	[%rd304], %r136;
	add.s64 	%rd305, %rd304, %rd303;
	st.global.u32 	[%rd305], %r136;
	add.s64 	%rd306, %rd305, %rd303;
	st.global.u32 	[%rd306], %r136;
	add.s64 	%rd307, %rd306, %rd303;
	st.global.u32 	[%rd307], %r136;
	add.s64 	%rd308, %rd307, %rd303;
	st.global.u32 	[%rd308], %r136;
	add.s64 	%rd309, %rd308, %rd303;
	st.global.u32 	[%rd309], %r136;
	add.s64 	%rd310, %rd309, %rd303;
	st.global.u32 	[%rd310], %r136;
	add.s64 	%rd3, %rd310, %rd303;
$L__BB1_9:
	setp.eq.s32 	%p65, %r48, 0;
	@%p65 bra 	$L__BB1_88;
	and.b32  	%r49, %r68, 3;
	setp.lt.u32 	%p66, %r48, 4;
	@%p66 bra 	$L__BB1_12;
	mov.b32 	%r137, 2147483647;
	st.global.u32 	[%rd3], %r137;
	mul.wide.s32 	%rd311, %r67, 4;
	add.s64 	%rd312, %rd3, %rd311;
	st.global.u32 	[%rd312], %r137;
	add.s64 	%rd313, %rd312, %rd311;
	st.global.u32 	[%rd313], %r137;
	add.s64 	%rd314, %rd313, %rd311;
	st.global.u32 	[%rd314], %r137;
	add.s64 	%rd3, %rd314, %rd311;
$L__BB1_12:
	setp.eq.s32 	%p67, %r49, 0;
	@%p67 bra 	$L__BB1_88;
	mul.wide.s32 	%rd43, %r67, 4;
	neg.s32 	%r159, %r49;
$L__BB1_14:
	.pragma "nounroll";
	mov.b32 	%r138, 2147483647;
	st.global.u32 	[%rd3], %r138;
	add.s64 	%rd3, %rd3, %rd43;
	add.s32 	%r159, %r159, 1;
	setp.eq.s32 	%p68, %r159, 0;
	@%p68 bra 	$L__BB1_88;
	bra.uni 	$L__BB1_14;
$L__BB1_15:
	cvta.to.global.u64 	%rd74, %rd69;
	shl.b64 	%rd75, %rd2, 2;
	add.s64 	%rd76, %rd74, %rd75;
	ld.global.nc.u32 	%r6, [%rd76];
	setp.gt.s32 	%p5, %r6, -1;
	setp.lt.s32 	%p6, %r6, %r68;
	and.pred  	%p7, %p5, %p6;
	@%p7 bra 	$L__BB1_29;
	setp.lt.s32 	%p51, %r68, 1;
	@%p51 bra 	$L__BB1_88;
	and.b32  	%r7, %r68, 15;
	setp.lt.u32 	%p52, %r68, 16;
	@%p52 bra 	$L__BB1_20;
	mul.wide.s32 	%rd9, %r67, 64;
	and.b32  	%r129, %r68, 2147483632;
	neg.s32 	%r148, %r129;
	mul.wide.s32 	%rd10, %r67, 4;
	mov.u64 	%rd316, %rd3;
$L__BB1_19:
	.pragma "nounroll";
	mov.b32 	%r130, 2147483647;
	st.global.u32 	[%rd316], %r130;
	add.s64 	%rd261, %rd316, %rd10;
	st.global.u32 	[%rd261], %r130;
	add.s64 	%rd262, %rd261, %rd10;
	st.global.u32 	[%rd262], %r130;
	add.s64 	%rd263, %rd262, %rd10;
	st.global.u32 	[%rd263], %r130;
	add.s64 	%rd264, %rd263, %rd10;
	st.global.u32 	[%rd264], %r130;
	add.s64 	%rd265, %rd264, %rd10;
	st.global.u32 	[%rd265], %r130;
	add.s64 	%rd266, %rd265, %rd10;
	st.global.u32 	[%rd266], %r130;
	add.s64 	%rd267, %rd266, %rd10;
	st.global.u32 	[%rd267], %r130;
	add.s64 	%rd268, %rd267, %rd10;
	st.global.u32 	[%rd268], %r130;
	add.s64 	%rd269, %rd268, %rd10;
	st.global.u32 	[%rd269], %r130;
	add.s64 	%rd270, %rd269, %rd10;
	st.global.u32 	[%rd270], %r130;
	add.s64 	%rd271, %rd270, %rd10;
	st.global.u32 	[%rd271], %r130;
	add.s64 	%rd272, %rd271, %rd10;
	st.global.u32 	[%rd272], %r130;
	add.s64 	%rd273, %rd272, %rd10;
	st.global.u32 	[%rd273], %r130;
	add.s64 	%rd274, %rd273, %rd10;
	st.global.u32 	[%rd274], %r130;
	add.s64 	%rd275, %rd274, %rd10;
	st.global.u32 	[%rd275], %r130;
	add.s64 	%rd3, %rd316, %rd9;
	add.s32 	%r148, %r148, 16;
	setp.eq.s32 	%p53, %r148, 0;
	add.s64 	%rd316, %rd275, %rd10;
	@%p53 bra 	$L__BB1_20;
	bra.uni 	$L__BB1_19;
$L__BB1_20:
	setp.eq.s32 	%p54, %r7, 0;
	@%p54 bra 	$L__BB1_88;
	and.b32  	%r53, %r68, 7;
	setp.lt.u32 	%p55, %r7, 8;
	@%p55 bra 	$L__BB1_23;
	mov.b32 	%r131, 2147483647;
	st.global.u32 	[%rd3], %r131;
	mul.wide.s32 	%rd276, %r67, 4;
	add.s64 	%rd277, %rd3, %rd276;
	st.global.u32 	[%rd277], %r131;
	add.s64 	%rd278, %rd277, %rd276;
	st.global.u32 	[%rd278], %r131;
	add.s64 	%rd279, %rd278, %rd276;
	st.global.u32 	[%rd279], %r131;
	add.s64 	%rd280, %rd279, %rd276;
	st.global.u32 	[%rd280], %r131;
	add.s64 	%rd281, %rd280, %rd276;
	st.global.u32 	[%rd281], %r131;
	add.s64 	%rd282, %rd281, %rd276;
	st.global.u32 	[%rd282], %r131;
	add.s64 	%rd283, %rd282, %rd276;
	st.global.u32 	[%rd283], %r131;
	add.s64 	%rd3, %rd283, %rd276;
$L__BB1_23:
	setp.eq.s32 	%p56, %r53, 0;
	@%p56 bra 	$L__BB1_88;
	and.b32  	%r54, %r68, 3;
	setp.lt.u32 	%p57, %r53, 4;
	@%p57 bra 	$L__BB1_26;
	mov.b32 	%r132, 2147483647;
	st.global.u32 	[%rd3], %r132;
	mul.wide.s32 	%rd284, %r67, 4;
	add.s64 	%rd285, %rd3, %rd284;
	st.global.u32 	[%rd285], %r132;
	add.s64 	%rd286, %rd285, %rd284;
	st.global.u32 	[%rd286], %r132;
	add.s64 	%rd287, %rd286, %rd284;
	st.global.u32 	[%rd287], %r132;
	add.s64 	%rd3, %rd287, %rd284;
$L__BB1_26:
	setp.eq.s32 	%p58, %r54, 0;
	@%p58 bra 	$L__BB1_88;
	mul.wide.s32 	%rd51, %r67, 4;
	neg.s32 	%r160, %r54;
$L__BB1_28:
	.pragma "nounroll";
	mov.b32 	%r133, 2147483647;
	st.global.u32 	[%rd3], %r133;
	add.s64 	%rd3, %rd3, %rd51;
	add.s32 	%r160, %r160, 1;
	setp.eq.s32 	%p59, %r160, 0;
	@%p59 bra 	$L__BB1_88;
	bra.uni 	$L__BB1_28;
$L__BB1_29:
	ld.param.u32 	%r140, [cg_many_series_one_param_f32_param_4];
	sub.s32 	%r73, %r68, %r6;
	setp.gt.s32 	%p8, %r73, %r140;
	@%p8 bra 	$L__BB1_43;
	setp.lt.s32 	%p9, %r68, 1;
	@%p9 bra 	$L__BB1_88;
	and.b32  	%r11, %r68, 15;
	setp.lt.u32 	%p10, %r68, 16;
	@%p10 bra 	$L__BB1_34;
	and.b32  	%r12, %r68, 2147483632;
	mov.b32 	%r149, 0;
	mul.wide.s32 	%rd77, %r67, 4;
$L__BB1_33:
	.pragma "nounroll";
	mov.b32 	%r75, 2147483647;
	st.global.u32 	[%rd3], %r75;
	add.s64 	%rd78, %rd3, %rd77;
	st.global.u32 	[%rd78], %r75;
	add.s64 	%rd79, %rd78, %rd77;
	st.global.u32 	[%rd79], %r75;
	add.s64 	%rd80, %rd79, %rd77;
	st.global.u32 	[%rd80], %r75;
	add.s64 	%rd81, %rd80, %rd77;
	st.global.u32 	[%rd81], %r75;
	add.s64 	%rd82, %rd81, %rd77;
	st.global.u32 	[%rd82], %r75;
	add.s64 	%rd83, %rd82, %rd77;
	st.global.u32 	[%rd83], %r75;
	add.s64 	%rd84, %rd83, %rd77;
	st.global.u32 	[%rd84], %r75;
	add.s64 	%rd85, %rd84, %rd77;
	st.global.u32 	[%rd85], %r75;
	add.s64 	%rd86, %rd85, %rd77;
	st.global.u32 	[%rd86], %r75;
	add.s64 	%rd87, %rd86, %rd77;
	st.global.u32 	[%rd87], %r75;
	add.s64 	%rd88, %rd87, %rd77;
	st.global.u32 	[%rd88], %r75;
	add.s64 	%rd89, %rd88, %rd77;
	st.global.u32 	[%rd89], %r75;
	add.s64 	%rd90, %rd89, %rd77;
	st.global.u32 	[%rd90], %r75;
	add.s64 	%rd91, %rd90, %rd77;
	st.global.u32 	[%rd91], %r75;
	add.s64 	%rd92, %rd91, %rd77;
	st.global.u32 	[%rd92], %r75;
	add.s64 	%rd3, %rd92, %rd77;
	add.s32 	%r149, %r149, 16;
	setp.eq.s32 	%p11, %r149, %r12;
	@%p11 bra 	$L__BB1_34;
	bra.uni 	$L__BB1_33;
$L__BB1_34:
	setp.eq.s32 	%p12, %r11, 0;
	@%p12 bra 	$L__BB1_88;
	and.b32  	%r63, %r68, 7;
	setp.lt.u32 	%p13, %r11, 8;
	@%p13 bra 	$L__BB1_37;
	mov.b32 	%r76, 2147483647;
	st.global.u32 	[%rd3], %r76;
	mul.wide.s32 	%rd93, %r67, 4;
	add.s64 	%rd94, %rd3, %rd93;
	st.global.u32 	[%rd94], %r76;
	add.s64 	%rd95, %rd94, %rd93;
	st.global.u32 	[%rd95], %r76;
	add.s64 	%rd96, %rd95, %rd93;
	st.global.u32 	[%rd96], %r76;
	add.s64 	%rd97, %rd96, %rd93;
	st.global.u32 	[%rd97], %r76;
	add.s64 	%rd98, %rd97, %rd93;
	st.global.u32 	[%rd98], %r76;
	add.s64 	%rd99, %rd98, %rd93;
	st.global.u32 	[%rd99], %r76;
	add.s64 	%rd100, %rd99, %rd93;
	st.global.u32 	[%rd100], %r76;
	add.s64 	%rd3, %rd100, %rd93;
$L__BB1_37:
	setp.eq.s32 	%p14, %r63, 0;
	@%p14 bra 	$L__BB1_88;
	and.b32  	%r64, %r68, 3;
	setp.lt.u32 	%p15, %r63, 4;
	@%p15 bra 	$L__BB1_40;
	mov.b32 	%r77, 2147483647;
	st.global.u32 	[%rd3], %r77;
	mul.wide.s32 	%rd101, %r67, 4;
	add.s64 	%rd102, %rd3, %rd101;
	st.global.u32 	[%rd102], %r77;
	add.s64 	%rd103, %rd102, %rd101;
	st.global.u32 	[%rd103], %r77;
	add.s64 	%rd104, %rd103, %rd101;
	st.global.u32 	[%rd104], %r77;
	add.s64 	%rd3, %rd104, %rd101;
$L__BB1_40:
	setp.eq.s32 	%p16, %r64, 0;
	@%p16 bra 	$L__BB1_88;
	mov.b32 	%r162, 0;
	mul.wide.s32 	%rd105, %r67, 4;
$L__BB1_42:
	.pragma "nounroll";
	mov.b32 	%r79, 2147483647;
	st.global.u32 	[%rd3], %r79;
	add.s64 	%rd3, %rd3, %rd105;
	add.s32 	%r162, %r162, 1;
	setp.ne.s32 	%p17, %r162, %r64;
	@%p17 bra 	$L__BB1_42;
	bra.uni 	$L__BB1_88;
$L__BB1_43:
	ld.param.u32 	%r141, [cg_many_series_one_param_f32_param_4];
	add.s32 	%r153, %r6, %r141;
	setp.lt.s32 	%p18, %r153, 1;
	@%p18 bra 	$L__BB1_56;
	and.b32  	%r16, %r153, 15;
	setp.lt.u32 	%p19, %r153, 16;
	mov.u64 	%rd319, %rd3;
	@%p19 bra 	$L__BB1_47;
	and.b32  	%r17, %r153, 2147483632;
	mov.b32 	%r150, 0;
	mul.wide.s32 	%rd106, %r67, 4;
	mov.u64 	%rd319, %rd3;
$L__BB1_46:
	.pragma "nounroll";
	mov.b32 	%r81, 2147483647;
	st.global.u32 	[%rd319], %r81;
	add.s64 	%rd107, %rd319, %rd106;
	st.global.u32 	[%rd107], %r81;
	add.s64 	%rd108, %rd107, %rd106;
	st.global.u32 	[%rd108], %r81;
	add.s64 	%rd109, %rd108, %rd106;
	st.global.u32 	[%rd109], %r81;
	add.s64 	%rd110, %rd109, %rd106;
	st.global.u32 	[%rd110], %r81;
	add.s64 	%rd111, %rd110, %rd106;
	st.global.u32 	[%rd111], %r81;
	add.s64 	%rd112, %rd111, %rd106;
	st.global.u32 	[%rd112], %r81;
	add.s64 	%rd113, %rd112, %rd106;
	st.global.u32 	[%rd113], %r81;
	add.s64 	%rd114, %rd113, %rd106;
	st.global.u32 	[%rd114], %r81;
	add.s64 	%rd115, %rd114, %rd106;
	st.global.u32 	[%rd115], %r81;
	add.s64 	%rd116, %rd115, %rd106;
	st.global.u32 	[%rd116], %r81;
	add.s64 	%rd117, %rd116, %rd106;
	st.global.u32 	[%rd117], %r81;
	add.s64 	%rd118, %rd117, %rd106;
	st.global.u32 	[%rd118], %r81;
	add.s64 	%rd119, %rd118, %rd106;
	st.global.u32 	[%rd119], %r81;
	add.s64 	%rd120, %rd119, %rd106;
	st.global.u32 	[%rd120], %r81;
	add.s64 	%rd121, %rd120, %rd106;
	st.global.u32 	[%rd121], %r81;
	add.s64 	%rd319, %rd121, %rd106;
	add.s32 	%r150, %r150, 16;
	setp.ne.s32 	%p20, %r150, %r17;
	@%p20 bra 	$L__BB1_46;
$L__BB1_47:
	setp.eq.s32 	%p21, %r16, 0;
	@%p21 bra 	$L__BB1_56;
	and.b32  	%r20, %r153, 7;
	setp.lt.u32 	%p22, %r16, 8;
	@%p22 bra 	$L__BB1_50;
	mov.b32 	%r82, 2147483647;
	st.global.u32 	[%rd319], %r82;
	mul.wide.s32 	%rd122, %r67, 4;
	add.s64 	%rd123, %rd319, %rd122;
	st.global.u32 	[%rd123], %r82;
	add.s64 	%rd124, %rd123, %rd122;
	st.global.u32 	[%rd124], %r82;
	add.s64 	%rd125, %rd124, %rd122;
	st.global.u32 	[%rd125], %r82;
	add.s64 	%rd126, %rd125, %rd122;
	st.global.u32 	[%rd126], %r82;
	add.s64 	%rd127, %rd126, %rd122;
	st.global.u32 	[%rd127], %r82;
	add.s64 	%rd128, %rd127, %rd122;
	st.global.u32 	[%rd128], %r82;
	add.s64 	%rd129, %rd128, %rd122;
	st.global.u32 	[%rd129], %r82;
	add.s64 	%rd319, %rd129, %rd122;
$L__BB1_50:
	setp.eq.s32 	%p23, %r20, 0;
	@%p23 bra 	$L__BB1_56;
	and.b32  	%r21, %r153, 3;
	setp.lt.u32 	%p24, %r20, 4;
	@%p24 bra 	$L__BB1_53;
	mov.b32 	%r83, 2147483647;
	st.global.u32 	[%rd319], %r83;
	mul.wide.s32 	%rd130, %r67, 4;
	add.s64 	%rd131, %rd319, %rd130;
	st.global.u32 	[%rd131], %r83;
	add.s64 	%rd132, %rd131, %rd130;
	st.global.u32 	[%rd132], %r83;
	add.s64 	%rd133, %rd132, %rd130;
	st.global.u32 	[%rd133], %r83;
	add.s64 	%rd319, %rd133, %rd130;
$L__BB1_53:
	setp.eq.s32 	%p25, %r21, 0;
	@%p25 bra 	$L__BB1_56;
	mov.b32 	%r151, 0;
	mul.wide.s32 	%rd134, %r67, 4;
$L__BB1_55:
	.pragma "nounroll";
	mov.b32 	%r85, 2147483647;
	st.global.u32 	[%rd319], %r85;
	add.s64 	%rd319, %rd319, %rd134;
	add.s32 	%r151, %r151, 1;
	setp.ne.s32 	%p26, %r151, %r21;
	@%p26 bra 	$L__BB1_55;
$L__BB1_56:
	ld.param.u32 	%r142, [cg_many_series_one_param_f32_param_4];
	setp.lt.u32 	%p27, %r142, 2;
	@%p27 bra 	$L__BB1_75;
	setp.le.s32 	%p28, %r68, %r153;
	@%p28 bra 	$L__BB1_88;
	ld.param.u32 	%r143, [cg_many_series_one_param_f32_param_4];
	add.s32 	%r86, %r143, -1;
	cvt.s64.s32 	%rd25, %r67;
	add.s32 	%r87, %r143, 15;
	and.b32  	%r88, %r87, 15;
	add.s32 	%r24, %r88, -1;
	add.s32 	%r89, %r143, 7;
	and.b32  	%r90, %r89, 7;
	add.s32 	%r25, %r90, -1;
	and.b32  	%r26, %r86, -16;
	and.b32  	%r27, %r87, 7;
	and.b32  	%r28, %r89, 3;
	neg.s32 	%r29, %r26;
	shl.b64 	%rd137, %rd25, 2;
	shl.b64 	%rd153, %rd25, 6;
$L__BB1_59:
	ld.param.u32 	%r144, [cg_many_series_one_param_f32_param_4];
	add.s32 	%r92, %r144, -2;
	setp.lt.u32 	%p29, %r92, 15;
	cvt.u64.u32 	%rd135, %r153;
	mul.lo.s64 	%rd33, %rd135, %rd25;
	add.s64 	%rd34, %rd33, %rd2;
	mov.f32 	%f166, 0f00000000;
	mov.b32 	%r157, 0;
	mov.f32 	%f165, %f166;
	@%p29 bra 	$L__BB1_62;
	shl.b64 	%rd136, %rd34, 2;
	add.s64 	%rd324, %rd1, %rd136;
	mov.f32 	%f166, 0f00000000;
	mov.b32 	%r154, 8;
	mov.u32 	%r155, %r29;
$L__BB1_61:
	.pragma "nounroll";
	ld.global.nc.f32 	%f34, [%rd324];
	add.s32 	%r94, %r154, -7;
	cvt.rn.f32.u32 	%f35, %r94;
	fma.rn.f32 	%f36, %f34, %f35, %f165;
	add.f32 	%f37, %f166, %f34;
	sub.s64 	%rd138, %rd324, %rd137;
	ld.global.nc.f32 	%f38, [%rd138];
	add.s32 	%r95, %r154, -6;
	cvt.rn.f32.u32 	%f39, %r95;
	fma.rn.f32 	%f40, %f38, %f39, %f36;
	add.f32 	%f41, %f37, %f38;
	sub.s64 	%rd139, %rd138, %rd137;
	ld.global.nc.f32 	%f42, [%rd139];
	add.s32 	%r96, %r154, -5;
	cvt.rn.f32.u32 	%f43, %r96;
	fma.rn.f32 	%f44, %f42, %f43, %f40;
	add.f32 	%f45, %f41, %f42;
	sub.s64 	%rd140, %rd139, %rd137;
	ld.global.nc.f32 	%f46, [%rd140];
	add.s32 	%r97, %r154, -4;
	cvt.rn.f32.u32 	%f47, %r97;
	fma.rn.f32 	%f48, %f46, %f47, %f44;
	add.f32 	%f49, %f45, %f46;
	sub.s64 	%rd141, %rd140, %rd137;
	ld.global.nc.f32 	%f50, [%rd141];
	add.s32 	%r98, %r154, -3;
	cvt.rn.f32.u32 	%f51, %r98;
	fma.rn.f32 	%f52, %f50, %f51, %f48;
	add.f32 	%f53, %f49, %f50;
	sub.s64 	%rd142, %rd141, %rd137;
	ld.global.nc.f32 	%f54, [%rd142];
	add.s32 	%r99, %r154, -2;
	cvt.rn.f32.u32 	%f55, %r99;
	fma.rn.f32 	%f56, %f54, %f55, %f52;
	add.f32 	%f57, %f53, %f54;
	sub.s64 	%rd143, %rd142, %rd137;
	ld.global.nc.f32 	%f58, [%rd143];
	add.s32 	%r100, %r154, -1;
	cvt.rn.f32.u32 	%f59, %r100;
	fma.rn.f32 	%f60, %f58, %f59, %f56;
	add.f32 	%f61, %f57, %f58;
	sub.s64 	%rd144, %rd143, %rd137;
	ld.global.nc.f32 	%f62, [%rd144];
	add.s32 	%r101, %r154, 8;
	cvt.rn.f32.u32 	%f63, %r154;
	fma.rn.f32 	%f64, %f62, %f63, %f60;
	add.f32 	%f65, %f61, %f62;
	sub.s64 	%rd145, %rd144, %rd137;
	ld.global.nc.f32 	%f66, [%rd145];
	add.s32 	%r102, %r154, 1;
	cvt.rn.f32.u32 	%f67, %r102;
	fma.rn.f32 	%f68, %f66, %f67, %f64;
	add.f32 	%f69, %f65, %f66;
	sub.s64 	%rd146, %rd145, %rd137;
	ld.global.nc.f32 	%f70, [%rd146];
	add.s32 	%r103, %r154, 2;
	cvt.rn.f32.u32 	%f71, %r103;
	fma.rn.f32 	%f72, %f70, %f71, %f68;
	add.f32 	%f73, %f69, %f70;
	sub.s64 	%rd147, %rd146, %rd137;
	ld.global.nc.f32 	%f74, [%rd147];
	add.s32 	%r104, %r154, 3;
	cvt.rn.f32.u32 	%f75, %r104;
	fma.rn.f32 	%f76, %f74, %f75, %f72;
	add.f32 	%f77, %f73, %f74;
	sub.s64 	%rd148, %rd147, %rd137;
	ld.global.nc.f32 	%f78, [%rd148];
	add.s32 	%r105, %r154, 4;
	cvt.rn.f32.u32 	%f79, %r105;
	fma.rn.f32 	%f80, %f78, %f79, %f76;
	add.f32 	%f81, %f77, %f78;
	sub.s64 	%rd149, %rd148, %rd137;
	ld.global.nc.f32 	%f82, [%rd149];
	add.s32 	%r106, %r154, 5;
	cvt.rn.f32.u32 	%f83, %r106;
	fma.rn.f32 	%f84, %f82, %f83, %f80;
	add.f32 	%f85, %f81, %f82;
	sub.s64 	%rd150, %rd149, %rd137;
	ld.global.nc.f32 	%f86, [%rd150];
	add.s32 	%r107, %r154, 6;
	cvt.rn.f32.u32 	%f87, %r107;
	fma.rn.f32 	%f88, %f86, %f87, %f84;
	add.f32 	%f89, %f85, %f86;
	sub.s64 	%rd151, %rd150, %rd137;
	ld.global.nc.f32 	%f90, [%rd151];
	add.s32 	%r108, %r154, 7;
	cvt.rn.f32.u32 	%f91, %r108;
	fma.rn.f32 	%f92, %f90, %f91, %f88;
	add.f32 	%f93, %f89, %f90;
	sub.s64 	%rd152, %rd151, %rd137;
	ld.global.nc.f32 	%f94, [%rd152];
	cvt.rn.f32.u32 	%f95, %r101;
	fma.rn.f32 	%f165, %f94, %f95, %f92;
	add.f32 	%f166, %f93, %f94;
	add.s32 	%r155, %r155, 16;
	add.s32 	%r154, %r154, 16;
	sub.s64 	%rd324, %rd324, %rd153;
	setp.ne.s32 	%p30, %r155, 0;
	mov.u32 	%r157, %r26;
	@%p30 bra 	$L__BB1_61;
$L__BB1_62:
	ld.param.u32 	%r145, [cg_many_series_one_param_f32_param_4];
	add.s32 	%r109, %r145, -1;
	and.b32  	%r110, %r109, 15;
	setp.eq.s32 	%p31, %r110, 0;
	@%p31 bra 	$L__BB1_72;
	setp.lt.u32 	%p32, %r24, 7;
	@%p32 bra 	$L__BB1_65;
	cvt.u64.u32 	%rd154, %r157;
	mul.lo.s64 	%rd155, %rd154, %rd25;
	sub.s64 	%rd156, %rd34, %rd155;
	shl.b64 	%rd157, %rd156, 2;
	add.s64 	%rd158, %rd1, %rd157;
	ld.global.nc.f32 	%f97, [%rd158];
	add.s32 	%r111, %r157, 1;
	cvt.rn.f32.u32 	%f98, %r111;
	fma.rn.f32 	%f99, %f97, %f98, %f165;
	add.f32 	%f100, %f166, %f97;
	cvt.u64.u32 	%rd159, %r111;
	mul.lo.s64 	%rd160, %rd159, %rd25;
	sub.s64 	%rd161, %rd34, %rd160;
	shl.b64 	%rd162, %rd161, 2;
	add.s64 	%rd163, %rd1, %rd162;
	ld.global.nc.f32 	%f101, [%rd163];
	add.s32 	%r112, %r157, 2;
	cvt.rn.f32.u32 	%f102, %r112;
	fma.rn.f32 	%f103, %f101, %f102, %f99;
	add.f32 	%f104, %f100, %f101;
	cvt.u64.u32 	%rd164, %r112;
	mul.lo.s64 	%rd165, %rd164, %rd25;
	sub.s64 	%rd166, %rd34, %rd165;
	shl.b64 	%rd167, %rd166, 2;
	add.s64 	%rd168, %rd1, %rd167;
	ld.global.nc.f32 	%f105, [%rd168];
	add.s32 	%r113, %r157, 3;
	cvt.rn.f32.u32 	%f106, %r113;
	fma.rn.f32 	%f107, %f105, %f106, %f103;
	add.f32 	%f108, %f104, %f105;
	cvt.u64.u32 	%rd169, %r113;
	mul.lo.s64 	%rd170, %rd169, %rd25;
	sub.s64 	%rd171, %rd34, %rd170;
	shl.b64 	%rd172, %rd171, 2;
	add.s64 	%rd173, %rd1, %rd172;
	ld.global.nc.f32 	%f109, [%rd173];
	add.s32 	%r114, %r157, 4;
	cvt.rn.f32.u32 	%f110, %r114;
	fma.rn.f32 	%f111, %f109, %f110, %f107;
	add.f32 	%f112, %f108, %f109;
	cvt.u64.u32 	%rd174, %r114;
	mul.lo.s64 	%rd175, %rd174, %rd25;
	sub.s64 	%rd176, %rd34, %rd175;
	shl.b64 	%rd177, %rd176, 2;
	add.s64 	%rd178, %rd1, %rd177;
	ld.global.nc.f32 	%f113, [%rd178];
	add.s32 	%r115, %r157, 5;
	cvt.rn.f32.u32 	%f114, %r115;
	fma.rn.f32 	%f115, %f113, %f114, %f111;
	add.f32 	%f116, %f112, %f113;
	cvt.u64.u32 	%rd179, %r115;
	mul.lo.s64 	%rd180, %rd179, %rd25;
	sub.s64 	%rd181, %rd34, %rd180;
	shl.b64 	%rd182, %rd181, 2;
	add.s64 	%rd183, %rd1, %rd182;
	ld.global.nc.f32 	%f117, [%rd183];
	add.s32 	%r116, %r157, 6;
	cvt.rn.f32.u32 	%f118, %r116;
	fma.rn.f32 	%f119, %f117, %f118, %f115;
	add.f32 	%f120, %f116, %f117;
	cvt.u64.u32 	%rd184, %r116;
	mul.lo.s64 	%rd185, %rd184, %rd25;
	sub.s64 	%rd186, %rd34, %rd185;
	shl.b64 	%rd187, %rd186, 2;
	add.s64 	%rd188, %rd1, %rd187;
	ld.global.nc.f32 	%f121, [%rd188];
	add.s32 	%r117, %r157, 7;
	cvt.rn.f32.u32 	%f122, %r117;
	fma.rn.f32 	%f123, %f121, %f122, %f119;
	add.f32 	%f124, %f120, %f121;
	cvt.u64.u32 	%rd189, %r117;
	mul.lo.s64 	%rd190, %rd189, %rd25;
	sub.s64 	%rd191, %rd34, %rd190;
	shl.b64 	%rd192, %rd191, 2;
	add.s64 	%rd193, %rd1, %rd192;
	ld.global.nc.f32 	%f125, [%rd193];
	add.s32 	%r157, %r157, 8;
	cvt.rn.f32.u32 	%f126, %r157;
	fma.rn.f32 	%f165, %f125, %f126, %f123;
	add.f32 	%f166, %f124, %f125;
$L__BB1_65:
	setp.eq.s32 	%p33, %r27, 0;
	@%p33 bra 	$L__BB1_72;
	setp.lt.u32 	%p34, %r25, 3;
	@%p34 bra 	$L__BB1_68;
	cvt.u64.u32 	%rd194, %r157;
	mul.lo.s64 	%rd195, %rd194, %rd25;
	sub.s64 	%rd196, %rd34, %rd195;
	shl.b64 	%rd197, %rd196, 2;
	add.s64 	%rd198, %rd1, %rd197;
	ld.global.nc.f32 	%f128, [%rd198];
	add.s32 	%r118, %r157, 1;
	cvt.rn.f32.u32 	%f129, %r118;
	fma.rn.f32 	%f130, %f128, %f129, %f165;
	add.f32 	%f131, %f166, %f128;
	cvt.u64.u32 	%rd199, %r118;
	mul.lo.s64 	%rd200, %rd199, %rd25;
	sub.s64 	%rd201, %rd34, %rd200;
	shl.b64 	%rd202, %rd201, 2;
	add.s64 	%rd203, %rd1, %rd202;
	ld.global.nc.f32 	%f132, [%rd203];
	add.s32 	%r119, %r157, 2;
	cvt.rn.f32.u32 	%f133, %r119;
	fma.rn.f32 	%f134, %f132, %f133, %f130;
	add.f32 	%f135, %f131, %f132;
	cvt.u64.u32 	%rd204, %r119;
	mul.lo.s64 	%rd205, %rd204, %rd25;
	sub.s64 	%rd206, %rd34, %rd205;
	shl.b64 	%rd207, %rd206, 2;
	add.s64 	%rd208, %rd1, %rd207;
	ld.global.nc.f32 	%f136, [%rd208];
	add.s32 	%r120, %r157, 3;
	cvt.rn.f32.u32 	%f137, %r120;
	fma.rn.f32 	%f138, %f136, %f137, %f134;
	add.f32 	%f139, %f135, %f136;
	cvt.u64.u32 	%rd209, %r120;
	mul.lo.s64 	%rd210, %rd209, %rd25;
	sub.s64 	%rd211, %rd34, %rd210;
	shl.b64 	%rd212, %rd211, 2;
	add.s64 	%rd213, %rd1, %rd212;
	ld.global.nc.f32 	%f140, [%rd213];
	add.s32 	%r157, %r157, 4;
	cvt.rn.f32.u32 	%f141, %r157;
	fma.rn.f32 	%f165, %f140, %f141, %f138;
	add.f32 	%f166, %f139, %f140;
$L__BB1_68:
	setp.eq.s32 	%p35, %r28, 0;
	@%p35 bra 	$L__BB1_72;
	setp.eq.s32 	%p36, %r28, 1;
	cvt.u64.u32 	%rd214, %r157;
	mul.lo.s64 	%rd215, %rd214, %rd25;
	sub.s64 	%rd216, %rd34, %rd215;
	shl.b64 	%rd217, %rd216, 2;
	add.s64 	%rd218, %rd1, %rd217;
	ld.global.nc.f32 	%f142, [%rd218];
	add.s32 	%r45, %r157, 1;
	cvt.rn.f32.u32 	%f143, %r45;
	fma.rn.f32 	%f165, %f142, %f143, %f165;
	add.f32 	%f166, %f166, %f142;
	@%p36 bra 	$L__BB1_72;
	setp.eq.s32 	%p37, %r28, 2;
	cvt.u64.u32 	%rd219, %r45;
	mul.lo.s64 	%rd220, %rd219, %rd25;
	sub.s64 	%rd221, %rd34, %rd220;
	shl.b64 	%rd222, %rd221, 2;
	add.s64 	%rd223, %rd1, %rd222;
	ld.global.nc.f32 	%f144, [%rd223];
	add.s32 	%r46, %r157, 2;
	cvt.rn.f32.u32 	%f145, %r46;
	fma.rn.f32 	%f165, %f144, %f145, %f165;
	add.f32 	%f166, %f166, %f144;
	@%p37 bra 	$L__BB1_72;
	cvt.u64.u32 	%rd224, %r46;
	mul.lo.s64 	%rd225, %rd224, %rd25;
	sub.s64 	%rd226, %rd34, %rd225;
	shl.b64 	%rd227, %rd226, 2;
	add.s64 	%rd228, %rd1, %rd227;
	ld.global.nc.f32 	%f146, [%rd228];
	add.s32 	%r121, %r157, 3;
	cvt.rn.f32.u32 	%f147, %r121;
	fma.rn.f32 	%f165, %f146, %f147, %f165;
	add.f32 	%f166, %f166, %f146;
$L__BB1_72:
	abs.f32 	%f149, %f166;
	setp.equ.f32 	%p38, %f149, 0f7F800000;
	setp.le.f32 	%p39, %f149, 0f34000000;
	mov.f32 	%f167, 0f00000000;
	or.pred  	%p40, %p38, %p39;
	@%p40 bra 	$L__BB1_74;
	neg.f32 	%f150, %f165;
	div.rn.f32 	%f167, %f150, %f166;
$L__BB1_74:
	shl.b64 	%rd229, %rd33, 2;
	add.s64 	%rd230, %rd3, %rd229;
	st.global.f32 	[%rd230], %f167;
	add.s32 	%r153, %r153, 1;
	setp.lt.s32 	%p41, %r153, %r68;
	@%p41 bra 	$L__BB1_59;
	bra.uni 	$L__BB1_88;
$L__BB1_75:
	cvt.s64.s32 	%rd26, %r67;
	setp.le.s32 	%p42, %r68, %r153;
	@%p42 bra 	$L__BB1_88;
	ld.param.u32 	%r146, [cg_many_series_one_param_f32_param_4];
	cvt.u64.u32 	%rd231, %r153;
	mul.lo.s64 	%rd232, %rd231, %rd26;
	shl.b64 	%rd233, %rd232, 2;
	add.s64 	%rd334, %rd3, %rd233;
	sub.s32 	%r30, %r68, %r153;
	and.b32  	%r31, %r30, 15;
	sub.s32 	%r122, %r6, %r68;
	add.s32 	%r123, %r122, %r146;
	setp.gt.u32 	%p43, %r123, -16;
	@%p43 bra 	$L__BB1_79;
	shl.b64 	%rd28, %rd26, 6;
	and.b32  	%r124, %r30, -16;
	neg.s32 	%r152, %r124;
	shl.b64 	%rd29, %rd26, 2;
	mov.u64 	%rd323, %rd334;
$L__BB1_78:
	.pragma "nounroll";
	mov.b32 	%r125, 0;
	st.global.u32 	[%rd323], %r125;
	add.s64 	%rd234, %rd323, %rd29;
	st.global.u32 	[%rd234], %r125;
	add.s64 	%rd235, %rd234, %rd29;
	st.global.u32 	[%rd235], %r125;
	add.s64 	%rd236, %rd235, %rd29;
	st.global.u32 	[%rd236], %r125;
	add.s64 	%rd237, %rd236, %rd29;
	st.global.u32 	[%rd237], %r125;
	add.s64 	%rd238, %rd237, %rd29;
	st.global.u32 	[%rd238], %r125;
	add.s64 	%rd239, %rd238, %rd29;
	st.global.u32 	[%rd239], %r125;
	add.s64 	%rd240, %rd239, %rd29;
	st.global.u32 	[%rd240], %r125;
	add.s64 	%rd241, %rd240, %rd29;
	st.global.u32 	[%rd241], %r125;
	add.s64 	%rd242, %rd241, %rd29;
	st.global.u32 	[%rd242], %r125;
	add.s64 	%rd243, %rd242, %rd29;
	st.global.u32 	[%rd243], %r125;
	add.s64 	%rd244, %rd243, %rd29;
	st.global.u32 	[%rd244], %r125;
	add.s64 	%rd245, %rd244, %rd29;
	st.global.u32 	[%rd245], %r125;
	add.s64 	%rd246, %rd245, %rd29;
	st.global.u32 	[%rd246], %r125;
	add.s64 	%rd247, %rd246, %rd29;
	st.global.u32 	[%rd247], %r125;
	add.s64 	%rd248, %rd247, %rd29;
	st.global.u32 	[%rd248], %r125;
	add.s64 	%rd334, %rd323, %rd28;
	add.s32 	%r152, %r152, 16;
	setp.eq.s32 	%p44, %r152, 0;
	add.s64 	%rd323, %rd248, %rd29;
	@%p44 bra 	$L__BB1_79;
	bra.uni 	$L__BB1_78;
$L__BB1_79:
	setp.eq.s32 	%p45, %r31, 0;
	@%p45 bra 	$L__BB1_88;
	and.b32  	%r58, %r30, 7;
	setp.lt.u32 	%p46, %r31, 8;
	@%p46 bra 	$L__BB1_82;
	mov.b32 	%r126, 0;
	st.global.u32 	[%rd334], %r126;
	shl.b64 	%rd249, %rd26, 2;
	add.s64 	%rd250, %rd334, %rd249;
	st.global.u32 	[%rd250], %r126;
	add.s64 	%rd251, %rd250, %rd249;
	st.global.u32 	[%rd251], %r126;
	add.s64 	%rd252, %rd251, %rd249;
	st.global.u32 	[%rd252], %r126;
	add.s64 	%rd253, %rd252, %rd249;
	st.global.u32 	[%rd253], %r126;
	add.s64 	%rd254, %rd253, %rd249;
	st.global.u32 	[%rd254], %r126;
	add.s64 	%rd255, %rd254, %rd249;
	st.global.u32 	[%rd255], %r126;
	add.s64 	%rd256, %rd255, %rd249;
	st.global.u32 	[%rd256], %r126;
	add.s64 	%rd334, %rd256, %rd249;
$L__BB1_82:
	setp.eq.s32 	%p47, %r58, 0;
	@%p47 bra 	$L__BB1_88;
	and.b32  	%r59, %r30, 3;
	setp.lt.u32 	%p48, %r58, 4;
	@%p48 bra 	$L__BB1_85;
	mov.b32 	%r127, 0;
	st.global.u32 	[%rd334], %r127;
	shl.b64 	%rd257, %rd26, 2;
	add.s64 	%rd258, %rd334, %rd257;
	st.global.u32 	[%rd258], %r127;
	add.s64 	%rd259, %rd258, %rd257;
	st.global.u32 	[%rd259], %r127;
	add.s64 	%rd260, %rd259, %rd257;
	st.global.u32 	[%rd260], %r127;
	add.s64 	%rd334, %rd260, %rd257;
$L__BB1_85:
	setp.eq.s32 	%p49, %r59, 0;
	@%p49 bra 	$L__BB1_88;
	shl.b64 	%rd59, %rd26, 2;
	neg.s32 	%r161, %r59;
$L__BB1_87:
	.pragma "nounroll";
	mov.b32 	%r128, 0;
	st.global.u32 	[%rd334], %r128;
	add.s64 	%rd334, %rd334, %rd59;
	add.s32 	%r161, %r161, 1;
	setp.eq.s32 	%p50, %r161, 0;
	@%p50 bra 	$L__BB1_88;
	bra.uni 	$L__BB1_87;
$L__BB1_88:
	ret;

}


// ===== COMPILED SASS (sm_100) =====

	.target	sm_100

	.elftype	@"ET_EXEC"


//--------------------- .note.nv.tkinfo           --------------------------
	.section	.note.nv.tkinfo,"",@"SHT_NOTE"
	.sectionflags	@"SHF_NOTE_NV_TKINFO"
	.tkinfo
        /*0018*/ 	.word	0x00000002
        /*0030*/ 	.string	""
        /*0030*/ 	.string	"ptxas"
        /*0030*/ 	.string	"Cuda compilation tools, release 13.0, V13.0.88"
        /*0030*/ 	.string	"Build cuda_13.0.r13.0/compiler.36424714_0"
        /*0030*/ 	.string	"-arch sm_100 -m 64 "



//--------------------- .note.nv.cuinfo           --------------------------
	.section	.note.nv.cuinfo,"",@"SHT_NOTE"
	.sectionflags	@"SHF_NOTE_NV_CUINFO"
        /*0018*/ 	.short	0x0002
        /*001a*/ 	.short	0x0064
        /*001c*/ 	.short	0x0082
	.zero		2


//--------------------- .nv.info                  --------------------------
	.section	.nv.info,"",@"SHT_CUDA_INFO"
	.align	4


	//----- nvinfo : EIATTR_REGCOUNT
	.align		4
        /*0000*/ 	.byte	0x04, 0x2f
        /*0002*/ 	.short	(.L_1 - .L_0)
	.align		4
.L_0:
        /*0004*/ 	.word	index@(cg_batch_f32)
        /*0008*/ 	.word	0x00000020


	//----- nvinfo : EIATTR_FRAME_SIZE
	.align		4
.L_1:
        /*000c*/ 	.byte	0x04, 0x11
        /*000e*/ 	.short	(.L_3 - .L_2)
	.align		4
.L_2:
        /*0010*/ 	.word	index@($__internal_1_$__cuda_sm3x_div_rn_noftz_f32_slowpath)
        /*0014*/ 	.word	0x00000000


	//----- nvinfo : EIATTR_FRAME_SIZE
	.align		4
.L_3:
        /*0018*/ 	.byte	0x04, 0x11
        /*001a*/ 	.short	(.L_5 - .L_4)
	.align		4
.L_4:
        /*001c*/ 	.word	index@(cg_batch_f32)
        /*0020*/ 	.word	0x00000000


	//----- nvinfo : EIATTR_REGCOUNT
	.align		4
.L_5:
        /*0024*/ 	.byte	0x04, 0x2f
        /*0026*/ 	.short	(.L_7 - .L_6)
	.align		4
.L_6:
        /*0028*/ 	.word	index@(cg_many_series_one_param_f32)
        /*002c*/ 	.word	0x00000028


	//----- nvinfo : EIATTR_FRAME_SIZE
	.align		4
.L_7:
        /*0030*/ 	.byte	0x04, 0x11
        /*0032*/ 	.short	(.L_9 - .L_8)
	.align		4
.L_8:
        /*0034*/ 	.word	index@($__internal_0_$__cuda_sm3x_div_rn_noftz_f32_slowpath)
        /*0038*/ 	.word	0x00000000


	//----- nvinfo : EIATTR_FRAME_SIZE
	.align		4
.L_9:
        /*003c*/ 	.byte	0x04, 0x11
        /*003e*/ 	.short	(.L_11 - .L_10)
	.align		4
.L_10:
        /*0040*/ 	.word	index@(cg_many_series_one_param_f32)
        /*0044*/ 	.word	0x00000000


	//----- nvinfo : EIATTR_MIN_STACK_SIZE
	.align		4
.L_11:
        /*0048*/ 	.byte	0x04, 0x12
        /*004a*/ 	.short	(.L_13 - .L_12)
	.align		4
.L_12:
        /*004c*/ 	.word	index@(cg_many_series_one_param_f32)
        /*0050*/ 	.word	0x00000000


	//----- nvinfo : EIATTR_MIN_STACK_SIZE
	.align		4
.L_13:
        /*0054*/ 	.byte	0x04, 0x12
        /*0056*/ 	.short	(.L_15 - .L_14)
	.align		4
.L_14:
        /*0058*/ 	.word	index@(cg_batch_f32)
        /*005c*/ 	.word	0x00000000
.L_15:


//--------------------- .nv.compat                --------------------------
	.section	.nv.compat,"",@"SHT_CUDA_COMPAT_INFO"
	.align	4
        /*0000*/ 	.byte	0x02, 0x09, 0x00, 0x00, 0x02, 0x02, 0x01, 0x00, 0x02, 0x05, 0x05, 0x00, 0x03, 0x07, 0x01, 0x01
        /*0010*/ 	.byte	0x02, 0x03, 0x00, 0x00, 0x02, 0x06, 0x01, 0x00, 0x04, 0x0b, 0x08, 0x00, 0x01, 0x00, 0x00, 0x00
        /*0020*/ 	.byte	0x00, 0x00, 0x00, 0x00


//--------------------- .nv.info.cg_many_series_one_param_f32 --------------------------
	.section	.nv.info.cg_many_series_one_param_f32,"",@"SHT_CUDA_INFO"
	.sectionflags	@""
	.align	4


	//----- nvinfo : EIATTR_CUDA_API_VERSION
	.align		4
        /*0000*/ 	.byte	0x04, 0x37
        /*0002*/ 	.short	(.L_17 - .L_16)
.L_16:
        /*0004*/ 	.word	0x00000082


	//----- nvinfo : EIATTR_KPARAM_INFO
	.align		4
.L_17:
        /*0008*/ 	.byte	0x04, 0x17
        /*000a*/ 	.short	(.L_19 - .L_18)
.L_18:
        /*000c*/ 	.word	0x00000000
        /*0010*/ 	.short	0x0005
        /*0012*/ 	.short	0x0020
        /*0014*/ 	.byte	0x00, 0xf5, 0x21, 0x00


	//----- nvinfo : EIATTR_KPARAM_INFO
	.align		4
.L_19:
        /*0018*/ 	.byte	0x04, 0x17
        /*001a*/ 	.short	(.L_21 - .L_20)
.L_20:
        /*001c*/ 	.word	0x00000000
        /*0020*/ 	.short	0x0004
        /*0022*/ 	.short	0x0018
        /*0024*/ 	.byte	0x00, 0xf0, 0x11, 0x00


	//----- nvinfo : EIATTR_KPARAM_INFO
	.align		4
.L_21:
        /*0028*/ 	.byte	0x04, 0x17
        /*002a*/ 	.short	(.L_23 - .L_22)
.L_22:
        /*002c*/ 	.word	0x00000000
        /*0030*/ 	.short	0x0003
        /*0032*/ 	.short	0x0014
        /*0034*/ 	.byte	0x00, 0xf0, 0x11, 0x00


	//----- nvinfo : EIATTR_KPARAM_INFO
	.align		4
.L_23:
        /*0038*/ 	.byte	0x04, 0x17
        /*003a*/ 	.short	(.L_25 - .L_24)
.L_24:
        /*003c*/ 	.word	0x00000000
        /*0040*/ 	.short	0x0002
        /*0042*/ 	.short	0x0010
        /*0044*/ 	.byte	0x00, 0xf0, 0x11, 0x00


	//----- nvinfo : EIATTR_KPARAM_INFO
	.align		4
.L_25:
        /*0048*/ 	.byte	0x04, 0x17
        /*004a*/ 	.short	(.L_27 - .L_26)
.L_26:
        /*004c*/ 	.word	0x00000000
        /*0050*/ 	.short	0x0001
        /*0052*/ 	.short	0x0008
        /*0054*/ 	.byte	0x00, 0xf5, 0x21, 0x00


	//----- nvinfo : EIATTR_KPARAM_INFO
	.align		4
.L_27:
        /*0058*/ 	.byte	0x04, 0x17
        /*005a*/ 	.short	(.L_29 - .L_28)
.L_28:
        /*005c*/ 	.word	0x00000000
        /*0060*/ 	.short	0x0000
        /*0062*/ 	.short	0x0000
        /*0064*/ 	.byte	0x00, 0xf5, 0x21, 0x00


	//----- nvinfo : EIATTR_SPARSE_MMA_MASK
	.align		4
.L_29:
        /*0068*/ 	.byte	0x03, 0x50
        /*006a*/ 	.short	0x0000


	//----- nvinfo : EIATTR_MAXREG_COUNT
	.align		4
        /*006c*/ 	.byte	0x03, 0x1b
        /*006e*/ 	.short	0x00ff


	//----- nvinfo : EIATTR_MERCURY_ISA_VERSION
	.align		4
        /*0070*/ 	.byte	0x03, 0x5f
        /*0072*/ 	.short	0x0101


	//----- nvinfo : EIATTR_VRC_CTA_INIT_COUNT
	.align		4
        /*0074*/ 	.byte	0x02, 0x4a
	.zero		1
	.zero		1


	//----- nvinfo : EIATTR_EXIT_INSTR_OFFSETS
	.align		4
        /*0078*/ 	.byte	0x04, 0x1c
        /*007a*/ 	.short	(.L_31 - .L_30)


	//   ....[0]....
.L_30:
        /*007c*/ 	.word	0x00000080


	//   ....[1]....
        /*0080*/ 	.word	0x00000130


	//   ....[2]....
        /*0084*/ 	.word	0x00000430


	//   ....[3]....
        /*0088*/ 	.word	0x000005a0


	//   ....[4]....
        /*008c*/ 	.word	0x00000680


	//   ....[5]....
        /*0090*/ 	.word	0x000006f0


	//   ....[6]....
        /*0094*/ 	.word	0x000007a0


	//   ....[7]....
        /*0098*/ 	.word	0x00000aa0


	//   ....[8]....
        /*009c*/ 	.word	0x00000c10


	//   ....[9]....
        /*00a0*/ 	.word	0x00000cf0


	//   ....[10]....
        /*00a4*/ 	.word	0x00000d60


	//   ....[11]....
        /*00a8*/ 	.word	0x00000dd0


	//   ....[12]....
        /*00ac*/ 	.word	0x000010a0


	//   ....[13]....
        /*00b0*/ 	.word	0x00001210


	//   ....[14]....
        /*00b4*/ 	.word	0x000012f0


	//   ....[15]....
        /*00b8*/ 	.word	0x00001370


	//   ....[16]....
        /*00bc*/ 	.word	0x00001a00


	//   ....[17]....
        /*00c0*/ 	.word	0x000032c0


	//   ....[18]....
        /*00c4*/ 	.word	0x000032e0


	//   ....[19]....
        /*00c8*/ 	.word	0x000037e0


	//   ....[20]....
        /*00cc*/ 	.word	0x00003a10


	//   ....[21]....
        /*00d0*/ 	.word	0x00003b80


	//   ....[22]....
        /*00d4*/ 	.word	0x00003c10


	//----- nvinfo : EIATTR_CRS_STACK_SIZE
	.align		4
.L_31:
        /*00d8*/ 	.byte	0x04, 0x1e
        /*00da*/ 	.short	(.L_33 - .L_32)
.L_32:
        /*00dc*/ 	.word	0x00000000


	//----- nvinfo : EIATTR_CBANK_PARAM_SIZE
	.align		4
.L_33:
        /*00e0*/ 	.byte	0x03, 0x19
        /*00e2*/ 	.short	0x0028


	//----- nvinfo : EIATTR_PARAM_CBANK
	.align		4
        /*00e4*/ 	.byte	0x04, 0x0a
        /*00e6*/ 	.short	(.L_35 - .L_34)
	.align		4
.L_34:
        /*00e8*/ 	.word	index@(.nv.constant0.cg_many_series_one_param_f32)
        /*00ec*/ 	.short	0x0380
        /*00ee*/ 	.short	0x0028


	//----- nvinfo : EIATTR_SW_WAR
	.align		4
.L_35:
        /*00f0*/ 	.byte	0x04, 0x36
        /*00f2*/ 	.short	(.L_37 - .L_36)
.L_36:
        /*00f4*/ 	.word	0x00000008
.L_37:


//--------------------- .nv.info.cg_batch_f32     --------------------------
	.section	.nv.info.cg_batch_f32,"",@"SHT_CUDA_INFO"
	.sectionflags	@""
	.align	4


	//----- nvinfo : EIATTR_CUDA_API_VERSION
	.align		4
        /*0000*/ 	.byte	0x04, 0x37
        /*0002*/ 	.short	(.L_39 - .L_38)
.L_38:
        /*0004*/ 	.word	0x00000082


	//----- nvinfo : EIATTR_KPARAM_INFO
	.align		4
.L_39:
        /*0008*/ 	.byte	0x04, 0x17
        /*000a*/ 	.short	(.L_41 - .L_40)
.L_40:
        /*000c*/ 	.word	0x00000000
        /*0010*/ 	.short	0x0005
        /*0012*/ 	.short	0x0020
        /*0014*/ 	.byte	0x00, 0xf5, 0x21, 0x00


	//----- nvinfo : EIATTR_KPARAM_INFO
	.align		4
.L_41:
        /*0018*/ 	.byte	0x04, 0x17
        /*001a*/ 	.short	(.L_43 - .L_42)
.L_42:
        /*001c*/ 	.word	0x00000000
        /*0020*/ 	.short	0x0004
        /*0022*/ 	.short	0x0018
        /*0024*/ 	.byte	0x00, 0xf0, 0x11, 0x00


	//----- nvinfo : EIATTR_KPARAM_INFO
	.align		4
.L_43:
        /*0028*/ 	.byte	0x04, 0x17
        /*002a*/ 	.short	(.L_45 - .L_44)
.L_44:
        /*002c*/ 	.word	0x00000000
        /*0030*/ 	.short	0x0003
        /*0032*/ 	.short	0x0014
        /*0034*/ 	.byte	0x00, 0xf0, 0x11, 0x00


	//----- nvinfo : EIATTR_KPARAM_INFO
	.align		4
.L_45:
        /*0038*/ 	.byte	0x04, 0x17
        /*003a*/ 	.short	(.L_47 - .L_46)
.L_46:
        /*003c*/ 	.word	0x00000000
        /*0040*/ 	.short	0x0002
        /*0042*/ 	.short	0x0010
        /*0044*/ 	.byte	0x00, 0xf0, 0x11, 0x00


	//----- nvinfo : EIATTR_KPARAM_INFO
	.align		4
.L_47:
        /*0048*/ 	.byte	0x04, 0x17
        /*004a*/ 	.short	(.L_49 - .L_48)
.L_48:
        /*004c*/ 	.word	0x00000000
        /*0050*/ 	.short	0x0001
        /*0052*/ 	.short	0x0008
        /*0054*/ 	.byte	0x00, 0xf5, 0x21, 0x00


	//----- nvinfo : EIATTR_KPARAM_INFO
	.align		4
.L_49:
        /*0058*/ 	.byte	0x04, 0x17
        /*005a*/ 	.short	(.L_51 - .L_50)
.L_50:
        /*005c*/ 	.word	0x00000000
        /*0060*/ 	.short	0x0000
        /*0062*/ 	.short	0x0000
        /*0064*/ 	.byte	0x00, 0xf5, 0x21, 0x00


	//----- nvinfo : EIATTR_SPARSE_MMA_MASK
	.align		4
.L_51:
        /*0068*/ 	.byte	0x03, 0x50
        /*006a*/ 	.short	0x0000


	//----- nvinfo : EIATTR_MAXREG_COUNT
	.align		4
        /*006c*/ 	.byte	0x03, 0x1b
        /*006e*/ 	.short	0x00ff


	//----- nvinfo : EIATTR_MERCURY_ISA_VERSION
	.align		4
        /*0070*/ 	.byte	0x03, 0x5f
        /*0072*/ 	.short	0x0101


	//----- nvinfo : EIATTR_VRC_CTA_INIT_COUNT
	.align		4
        /*0074*/ 	.byte	0x02, 0x4a
	.zero		1
	.zero		1


	//----- nvinfo : EIATTR_EXIT_INSTR_OFFSETS
	.align		4
        /*0078*/ 	.byte	0x04, 0x1c
        /*007a*/ 	.short	(.L_53 - .L_52)


	//   ....[0]....
.L_52:
        /*007c*/ 	.word	0x00000070


	//   ....[1]....
        /*0080*/ 	.word	0x00000190


	//   ....[2]....
        /*0084*/ 	.word	0x000003b0


	//   ....[3]....
        /*0088*/ 	.word	0x000004b0


	//   ....[4]....
        /*008c*/ 	.word	0x00000570


	//   ....[5]....
        /*0090*/ 	.word	0x00000640


	//   ....[6]....
        /*0094*/ 	.word	0x000006a0


	//   ....[7]....
        /*0098*/ 	.word	0x00000870


	//   ....[8]....
        /*009c*/ 	.word	0x00000970


	//   ....[9]....
        /*00a0*/ 	.word	0x00000a30


	//   ....[10]....
        /*00a4*/ 	.word	0x00000ac0


	//   ....[11]....
        /*00a8*/ 	.word	0x00000f90


	//   ....[12]....
        /*00ac*/ 	.word	0x000020e0


	//   ....[13]....
        /*00b0*/ 	.word	0x00002100


	//   ....[14]....
        /*00b4*/ 	.word	0x00002370


	//   ....[15]....
        /*00b8*/ 	.word	0x00002480


	//   ....[16]....
        /*00bc*/ 	.word	0x00002520


	//   ....[17]....
        /*00c0*/ 	.word	0x000025e0


	//----- nvinfo : EIATTR_CRS_STACK_SIZE
	.align		4
.L_53:
        /*00c4*/ 	.byte	0x04, 0x1e
        /*00c6*/ 	.short	(.L_55 - .L_54)
.L_54:
        /*00c8*/ 	.word	0x00000000


	//----- nvinfo : EIATTR_CBANK_PARAM_SIZE
	.align		4
.L_55:
        /*00cc*/ 	.byte	0x03, 0x19
        /*00ce*/ 	.short	0x0028


	//----- nvinfo : EIATTR_PARAM_CBANK
	.align		4
        /*00d0*/ 	.byte	0x04, 0x0a
        /*00d2*/ 	.short	(.L_57 - .L_56)
	.align		4
.L_56:
        /*00d4*/ 	.word	index@(.nv.constant0.cg_batch_f32)
        /*00d8*/ 	.short	0x0380
        /*00da*/ 	.short	0x0028


	//----- nvinfo : EIATTR_SW_WAR
	.align		4
.L_57:
        /*00dc*/ 	.byte	0x04, 0x36
        /*00de*/ 	.short	(.L_59 - .L_58)
.L_58:
        /*00e0*/ 	.word	0x00000008
.L_59:


//--------------------- .nv.callgraph             --------------------------
	.section	.nv.callgraph,"",@"SHT_CUDA_CALLGRAPH"
	.align	4
	.sectionentsize	8
	.align		4
        /*0000*/ 	.word	0x00000000
	.align		4
        /*0004*/ 	.word	0xffffffff
	.align		4
        /*0008*/ 	.word	0x00000000
	.align		4
        /*000c*/ 	.word	0xfffffffe
	.align		4
        /*0010*/ 	.word	0x00000000
	.align		4
        /*0014*/ 	.word	0xfffffffd
	.align		4
        /*0018*/ 	.word	0x00000000
	.align		4
        /*001c*/ 	.word	0xfffffffc


//--------------------- .text.cg_many_series_one_param_f32 --------------------------
	.section	.text.cg_many_series_one_param_f32,"ax",@progbits
	.align	128
        .global         cg_many_series_one_param_f32
        .type           cg_many_series_one_param_f32,@function
        .size           cg_many_series_one_param_f32,(.L_x_113 - cg_many_series_one_param_f32)
        .other          cg_many_series_one_param_f32,@"STO_CUDA_ENTRY STV_DEFAULT"
cg_many_series_one_param_f32:
.text.cg_many_series_one_param_f32:
[----:B------:R-:W-:Y:S01]  /*0000*/  LDC R1, c[0x0][0x37c] ;  /* 0x0000df00ff017b82 */ /* 0x000fe20000000800 */
[----:B------:R-:W0:Y:S07]  /*0010*/  S2R R3, SR_TID.X ;  /* 0x0000000000037919 */ /* 0x000e2e0000002100 */
[----:B------:R-:W0:Y:S01]  /*0020*/  S2UR UR4, SR_CTAID.X ;  /* 0x00000000000479c3 */ /* 0x000e220000002500 */
[----:B------:R-:W1:Y:S07]  /*0030*/  LDCU UR5, c[0x0][0x390] ;  /* 0x00007200ff0577ac */ /* 0x000e6e0008000800 */
[----:B------:R-:W0:Y:S01]  /*0040*/  LDC R0, c[0x0][0x360] ;  /* 0x0000d800ff007b82 */ /* 0x000e220000000800 */
[----:B-1----:R-:W-:-:S02]  /*0050*/  IMAD.U32 R11, RZ, RZ, UR5 ;  /* 0x00000005ff0b7e24 */ /* 0x002fc4000f8e00ff */
[----:B0-----:R-:W-:-:S05]  /*0060*/  IMAD R0, R0, UR4, R3 ;  /* 0x0000000400007c24 */ /* 0x001fca000f8e0203 */
[----:B------:R-:W-:-:S13]  /*0070*/  ISETP.GE.AND P0, PT, R0, R11, PT ;  /* 0x0000000b0000720c */ /* 0x000fda0003f06270 */
[----:B------:R-:W-:Y:S05]  /*0080*/  @P0 EXIT ;  /* 0x000000000000094d */ /* 0x000fea0003800000 */
[----:B------:R-:W0:Y:S01]  /*0090*/  LDC R5, c[0x0][0x398] ;  /* 0x0000e600ff057b82 */ /* 0x000e220000000800 */
[----:B------:R-:W1:Y:S01]  /*00a0*/  LDCU.64 UR6, c[0x0][0x358] ;  /* 0x00006b00ff0677ac */ /* 0x000e620008000a00 */
[----:B------:R-:W-:-:S06]  /*00b0*/  SHF.R.S32.HI R3, RZ, 0x1f, R0 ;  /* 0x0000001fff037819 */ /* 0x000fcc0000011400 */
[----:B------:R-:W2:Y:S08]  /*00c0*/  LDC R7, c[0x0][0x394] ;  /* 0x0000e500ff077b82 */ /* 0x000eb00000000800 */
[----:B------:R-:W3:Y:S01]  /*00d0*/  LDC.64 R16, c[0x0][0x3a0] ;  /* 0x0000e800ff107b82 */ /* 0x000ee20000000a00 */
[C---:B0-----:R-:W-:Y:S02]  /*00e0*/  ISETP.GT.AND P1, PT, R5.reuse, RZ, PT ;  /* 0x000000ff0500720c */ /* 0x041fe40003f24270 */
[----:B--2---:R-:W-:Y:S01]  /*00f0*/  ISETP.GT.AND P0, PT, R5, R7, PT ;  /* 0x000000070500720c */ /* 0x004fe20003f04270 */
[----:B---3--:R-:W-:-:S12]  /*0100*/  IMAD.WIDE R16, R0, 0x4, R16 ;  /* 0x0000000400107825 */ /* 0x008fd800078e0210 */
[----:B-1----:R-:W-:Y:S05]  /*0110*/  @!P0 BRA P1, `(.L_x_0) ;  /* 0x0000000400808947 */ /* 0x002fea0000800000 */
[----:B------:R-:W-:-:S13]  /*0120*/  ISETP.GE.AND P0, PT, R7, 0x1, PT ;  /* 0x000000010700780c */ /* 0x000fda0003f06270 */
[----:B------:R-:W-:Y:S05]  /*0130*/  @!P0 EXIT ;  /* 0x000000000000894d */ /* 0x000fea0003800000 */
[C---:B------:R-:W-:Y:S02]  /*0140*/  ISETP.GE.U32.AND P0, PT, R7.reuse, 0x10, PT ;  /* 0x000000100700780c */ /* 0x040fe40003f06070 */
[----:B------:R-:W-:-:S11]  /*0150*/  LOP3.LUT R10, R7, 0xf, RZ, 0xc0, !PT ;  /* 0x0000000f070a7812 */ /* 0x000fd600078ec0ff */
[----:B------:R-:W-:Y:S05]  /*0160*/  @!P0 BRA `(.L_x_1) ;  /* 0x0000000000ac8947 */ /* 0x000fea0003800000 */
[----:B------:R-:W-:Y:S01]  /*0170*/  LOP3.LUT R0, R7, 0x7ffffff0, RZ, 0xc0, !PT ;  /* 0x7ffffff007007812 */ /* 0x000fe200078ec0ff */
[----:B------:R-:W-:Y:S01]  /*0180*/  IMAD.MOV.U32 R23, RZ, RZ, 0x7fffffff ;  /* 0x7fffffffff177424 */ /* 0x000fe200078e00ff */
[----:B------:R-:W0:Y:S02]  /*0190*/  LDCU UR4, c[0x0][0x390] ;  /* 0x00007200ff0477ac */ /* 0x000e240008000800 */
[----:B------:R-:W-:-:S07]  /*01a0*/  IADD3 R0, PT, PT, -R0, RZ, RZ ;  /* 0x000000ff00007210 */ /* 0x000fce0007ffe1ff */
.L_x_2:
[----:B0-----:R-:W-:Y:S01]  /*01b0*/  IMAD.U32 R11, RZ, RZ, UR4 ;  /* 0x00000004ff0b7e24 */ /* 0x001fe2000f8e00ff */
[----:B------:R-:W-:Y:S01]  /*01c0*/  STG.E desc[UR6][R16.64], R23 ;  /* 0x0000001710007986 */ /* 0x000fe2000c101906 */
[----:B------:R-:W-:Y:S02]  /*01d0*/  VIADD R0, R0, 0x10 ;  /* 0x0000001000007836 */ /* 0x000fe40000000000 */
[----:B-1----:R-:W-:-:S03]  /*01e0*/  IMAD.WIDE R24, R11, 0x4, R16 ;  /* 0x000000040b187825 */ /* 0x002fc600078e0210 */
[----:B------:R-:W-:Y:S02]  /*01f0*/  ISETP.NE.AND P0, PT, R0, RZ, PT ;  /* 0x000000ff0000720c */ /* 0x000fe40003f05270 */
[----:B------:R-:W-:Y:S01]  /*0200*/  STG.E desc[UR6][R24.64], R23 ;  /* 0x0000001718007986 */ /* 0x000fe2000c101906 */
[----:B------:R-:W-:-:S05]  /*0210*/  IMAD.WIDE R26, R11, 0x4, R24 ;  /* 0x000000040b1a7825 */ /* 0x000fca00078e0218 */
        /* <DEDUP_REMOVED lines=8> */
[----:B------:R0:W-:Y:S01]  /*02a0*/  STG.E desc[UR6][R2.64], R23 ;  /* 0x0000001702007986 */ /* 0x0001e2000c101906 */
[----:B------:R-:W-:-:S05]  /*02b0*/  IMAD.WIDE R4, R11, 0x4, R2 ;  /* 0x000000040b047825 */ /* 0x000fca00078e0202 */
[----:B------:R1:W-:Y:S01]  /*02c0*/  STG.E desc[UR6][R4.64], R23 ;  /* 0x0000001704007986 */ /* 0x0003e2000c101906 */
[----:B------:R-:W-:-:S05]  /*02d0*/  IMAD.WIDE R6, R11, 0x4, R4 ;  /* 0x000000040b067825 */ /* 0x000fca00078e0204 */
[----:B------:R1:W-:Y:S01]  /*02e0*/  STG.E desc[UR6][R6.64], R23 ;  /* 0x0000001706007986 */ /* 0x0003e2000c101906 */
[----:B------:R-:W-:Y:S01]  /*02f0*/  IMAD.WIDE R8, R11, 0x4, R6 ;  /* 0x000000040b087825 */ /* 0x000fe200078e0206 */
[----:B0-----:R-:W-:-:S03]  /*0300*/  MOV R2, R16 ;  /* 0x0000001000027202 */ /* 0x001fc60000000f00 */
[----:B------:R-:W-:Y:S01]  /*0310*/  IMAD.MOV.U32 R3, RZ, RZ, R17 ;  /* 0x000000ffff037224 */ /* 0x000fe200078e0011 */
[----:B------:R1:W-:Y:S01]  /*0320*/  STG.E desc[UR6][R8.64], R23 ;  /* 0x0000001708007986 */ /* 0x0003e2000c101906 */
[----:B------:R-:W-:-:S05]  /*0330*/  IMAD.WIDE R12, R11, 0x4, R8 ;  /* 0x000000040b0c7825 */ /* 0x000fca00078e0208 */
        /* <DEDUP_REMOVED lines=11> */
[----:B------:R-:W-:Y:S01]  /*03f0*/  IMAD.WIDE R16, R11, 0x4, R24 ;  /* 0x000000040b107825 */ /* 0x000fe200078e0218 */
[----:B------:R-:W-:Y:S06]  /*0400*/  @P0 BRA `(.L_x_2) ;  /* 0xfffffffc00680947 */ /* 0x000fec000383ffff */
[----:B------:R-:W-:-:S07]  /*0410*/  IMAD.WIDE R16, R11, 0x40, R2 ;  /* 0x000000400b107825 */ /* 0x000fce00078e0202 */
.L_x_1:
[----:B------:R-:W-:-:S13]  /*0420*/  ISETP.NE.AND P0, PT, R10, RZ, PT ;  /* 0x000000ff0a00720c */ /* 0x000fda0003f05270 */
[----:B------:R-:W-:Y:S05]  /*0430*/  @!P0 EXIT ;  /* 0x000000000000894d */ /* 0x000fea0003800000 */
[----:B------:R-:W0:Y:S01]  /*0440*/  LDCU UR4, c[0x0][0x394] ;  /* 0x00007280ff0477ac */ /* 0x000e220008000800 */
[----:B------:R-:W-:Y:S01]  /*0450*/  ISETP.GE.U32.AND P0, PT, R10, 0x8, PT ;  /* 0x000000080a00780c */ /* 0x000fe20003f06070 */
[----:B0-----:R-:W-:-:S06]  /*0460*/  ULOP3.LUT UR5, UR4, 0x7, URZ, 0xc0, !UPT ;  /* 0x0000000704057892 */ /* 0x001fcc000f8ec0ff */
[----:B------:R-:W-:-:S06]  /*0470*/  ISETP.NE.AND P1, PT, RZ, UR5, PT ;  /* 0x00000005ff007c0c */ /* 0x000fcc000bf25270 */
[----:B------:R-:W-:Y:S07]  /*0480*/  @!P0 BRA `(.L_x_3) ;  /* 0x0000000000448947 */ /* 0x000fee0003800000 */
[----:B------:R-:W-:-:S04]  /*0490*/  IMAD.WIDE R2, R11, 0x4, R16 ;  /* 0x000000040b027825 */ /* 0x000fc800078e0210 */
[----:B-1----:R-:W-:Y:S02]  /*04a0*/  IMAD.MOV.U32 R21, RZ, RZ, 0x7fffffff ;  /* 0x7fffffffff157424 */ /* 0x002fe400078e00ff */
[----:B------:R-:W-:-:S03]  /*04b0*/  IMAD.WIDE R4, R11, 0x4, R2 ;  /* 0x000000040b047825 */ /* 0x000fc600078e0202 */
[----:B------:R0:W-:Y:S01]  /*04c0*/  STG.E desc[UR6][R16.64], R21 ;  /* 0x0000001510007986 */ /* 0x0001e2000c101906 */
[----:B------:R-:W-:-:S03]  /*04d0*/  IMAD.WIDE R6, R11, 0x4, R4 ;  /* 0x000000040b067825 */ /* 0x000fc600078e0204 */
[----:B------:R2:W-:Y:S04]  /*04e0*/  STG.E desc[UR6][R2.64], R21 ;  /* 0x0000001502007986 */ /* 0x0005e8000c101906 */
[----:B------:R2:W-:Y:S01]  /*04f0*/  STG.E desc[UR6][R4.64], R21 ;  /* 0x0000001504007986 */ /* 0x0005e2000c101906 */
[----:B------:R-:W-:-:S03]  /*0500*/  IMAD.WIDE R8, R11, 0x4, R6 ;  /* 0x000000040b087825 */ /* 0x000fc600078e0206 */
[----:B------:R2:W-:Y:S01]  /*0510*/  STG.E desc[UR6][R6.64], R21 ;  /* 0x0000001506007986 */ /* 0x0005e2000c101906 */
[----:B------:R-:W-:-:S03]  /*0520*/  IMAD.WIDE R12, R11, 0x4, R8 ;  /* 0x000000040b0c7825 */ /* 0x000fc600078e0208 */
[----:B------:R2:W-:Y:S04]  /*0530*/  STG.E desc[UR6][R8.64], R21 ;  /* 0x0000001508007986 */ /* 0x0005e8000c101906 */
[----:B------:R2:W-:Y:S01]  /*0540*/  STG.E desc[UR6][R12.64], R21 ;  /* 0x000000150c007986 */ /* 0x0005e2000c101906 */
[----:B------:R-:W-:-:S05]  /*0550*/  IMAD.WIDE R14, R11, 0x4, R12 ;  /* 0x000000040b0e7825 */ /* 0x000fca00078e020c */
[----:B------:R2:W-:Y:S01]  /*0560*/  STG.E desc[UR6][R14.64], R21 ;  /* 0x000000150e007986 */ /* 0x0005e2000c101906 */
[----:B------:R-:W-:-:S05]  /*0570*/  IMAD.WIDE R18, R11, 0x4, R14 ;  /* 0x000000040b127825 */ /* 0x000fca00078e020e */
[----:B------:R2:W-:Y:S01]  /*0580*/  STG.E desc[UR6][R18.64], R21 ;  /* 0x0000001512007986 */ /* 0x0005e2000c101906 */
[----:B0-----:R-:W-:-:S07]  /*0590*/  IMAD.WIDE R16, R11, 0x4, R18 ;  /* 0x000000040b107825 */ /* 0x001fce00078e0212 */
.L_x_3:
[----:B------:R-:W-:Y:S05]  /*05a0*/  @!P1 EXIT ;  /* 0x000000000000994d */ /* 0x000fea0003800000 */
[----:B------:R-:W-:Y:S02]  /*05b0*/  UISETP.GE.U32.AND UP0, UPT, UR5, 0x4, UPT ;  /* 0x000000040500788c */ /* 0x000fe4000bf06070 */
[----:B------:R-:W-:-:S06]  /*05c0*/  ULOP3.LUT UR4, UR4, 0x3, URZ, 0xc0, !UPT ;  /* 0x0000000304047892 */ /* 0x000fcc000f8ec0ff */
[----:B------:R-:W-:Y:S01]  /*05d0*/  ISETP.NE.AND P0, PT, RZ, UR4, PT ;  /* 0x00000004ff007c0c */ /* 0x000fe2000bf05270 */
[----:B------:R-:W-:-:S12]  /*05e0*/  BRA.U !UP0, `(.L_x_4) ;  /* 0x0000000108247547 */ /* 0x000fd8000b800000 */
[----:B--2---:R-:W-:Y:S01]  /*05f0*/  IMAD.WIDE R2, R11, 0x4, R16 ;  /* 0x000000040b027825 */ /* 0x004fe200078e0210 */
[----:B-1----:R-:W-:-:S03]  /*0600*/  MOV R9, 0x7fffffff ;  /* 0x7fffffff00097802 */ /* 0x002fc60000000f00 */
[C---:B------:R-:W-:Y:S02]  /*0610*/  IMAD.WIDE R4, R11.reuse, 0x4, R2 ;  /* 0x000000040b047825 */ /* 0x040fe400078e0202 */
[----:B------:R0:W-:Y:S04]  /*0620*/  STG.E desc[UR6][R16.64], R9 ;  /* 0x0000000910007986 */ /* 0x0001e8000c101906 */
[----:B------:R3:W-:Y:S01]  /*0630*/  STG.E desc[UR6][R2.64], R9 ;  /* 0x0000000902007986 */ /* 0x0007e2000c101906 */
[----:B------:R-:W-:-:S03]  /*0640*/  IMAD.WIDE R6, R11, 0x4, R4 ;  /* 0x000000040b067825 */ /* 0x000fc600078e0204 */
[----:B------:R3:W-:Y:S04]  /*0650*/  STG.E desc[UR6][R4.64], R9 ;  /* 0x0000000904007986 */ /* 0x0007e8000c101906 */
[----:B------:R3:W-:Y:S01]  /*0660*/  STG.E desc[UR6][R6.64], R9 ;  /* 0x0000000906007986 */ /* 0x0007e2000c101906 */
[----:B0-----:R-:W-:-:S07]  /*0670*/  IMAD.WIDE R16, R11, 0x4, R6 ;  /* 0x000000040b107825 */ /* 0x001fce00078e0206 */
.L_x_4:
[----:B------:R-:W-:Y:S05]  /*0680*/  @!P0 EXIT ;  /* 0x000000000000894d */ /* 0x000fea0003800000 */
[----:B-123--:R-:W0:Y:S01]  /*0690*/  LDC R5, c[0x0][0x390] ;  /* 0x0000e400ff057b82 */ /* 0x00ee220000000800 */
[----:B------:R-:W-:Y:S01]  /*06a0*/  IMAD.MOV.U32 R3, RZ, RZ, 0x7fffffff ;  /* 0x7fffffffff037424 */ /* 0x000fe200078e00ff */
[----:B------:R-:W-:-:S12]  /*06b0*/  UIADD3 UR4, UPT, UPT, -UR4, URZ, URZ ;  /* 0x000000ff04047290 */ /* 0x000fd8000fffe1ff */
.L_x_5:
[----:B------:R-:W-:Y:S01]  /*06c0*/  UIADD3 UR4, UPT, UPT, UR4, 0x1, URZ ;  /* 0x0000000104047890 */ /* 0x000fe2000fffe0ff */
[----:B------:R1:W-:Y:S05]  /*06d0*/  STG.E desc[UR6][R16.64], R3 ;  /* 0x0000000310007986 */ /* 0x0003ea000c101906 */
[----:B------:R-:W-:-:S13]  /*06e0*/  ISETP.NE.AND P0, PT, RZ, UR4, PT ;  /* 0x00000004ff007c0c */ /* 0x000fda000bf05270 */
[----:B-1----:R-:W-:Y:S05]  /*06f0*/  @!P0 EXIT ;  /* 0x000000000000894d */ /* 0x002fea0003800000 */
[----:B0-----:R-:W-:Y:S01]  /*0700*/  IMAD.WIDE R16, R5, 0x4, R16 ;  /* 0x0000000405107825 */ /* 0x001fe200078e0210 */
[----:B------:R-:W-:Y:S06]  /*0710*/  BRA `(.L_x_5) ;  /* 0xfffffffc00e87947 */ /* 0x000fec000383ffff */
.L_x_0:
[----:B------:R-:W0:Y:S02]  /*0720*/  LDCU.64 UR4, c[0x0][0x388] ;  /* 0x00007100ff0477ac */ /* 0x000e240008000a00 */
[----:B0-----:R-:W-:-:S04]  /*0730*/  LEA R8, P0, R0, UR4, 0x2 ;  /* 0x0000000400087c11 */ /* 0x001fc8000f8010ff */
[----:B------:R-:W-:-:S05]  /*0740*/  LEA.HI.X R9, R0, UR5, R3, 0x2, P0 ;  /* 0x0000000500097c11 */ /* 0x000fca00080f1403 */
[----:B------:R-:W2:Y:S02]  /*0750*/  LDG.E.CONSTANT R4, desc[UR6][R8.64] ;  /* 0x0000000608047981 */ /* 0x000ea4000c1e9900 */
[C---:B--2---:R-:W-:Y:S02]  /*0760*/  ISETP.GE.AND P0, PT, R4.reuse, R7, PT ;  /* 0x000000070400720c */ /* 0x044fe40003f06270 */
[----:B------:R-:W-:-:S13]  /*0770*/  ISETP.GT.AND P1, PT, R4, -0x1, PT ;  /* 0xffffffff0400780c */ /* 0x000fda0003f24270 */
[----:B------:R-:W-:Y:S05]  /*0780*/  @!P0 BRA P1, `(.L_x_6) ;  /* 0x0000000400808947 */ /* 0x000fea0000800000 */
        /* <DEDUP_REMOVED lines=9> */
.L_x_8:
        /* <DEDUP_REMOVED lines=39> */
.L_x_7:
        /* <DEDUP_REMOVED lines=24> */
.L_x_9:
        /* <DEDUP_REMOVED lines=14> */
.L_x_10:
[----:B------:R-:W-:Y:S05]  /*0cf0*/  @!P0 EXIT ;  /* 0x000000000000894d */ /* 0x000fea0003800000 */
[----:B-123--:R-:W0:Y:S01]  /*0d00*/  LDC R5, c[0x0][0x390] ;  /* 0x0000e400ff057b82 */ /* 0x00ee220000000800 */
[----:B------:R-:W-:Y:S01]  /*0d10*/  IMAD.MOV.U32 R3, RZ, RZ, 0x7fffffff ;  /* 0x7fffffffff037424 */ /* 0x000fe200078e00ff */
[----:B------:R-:W-:-:S12]  /*0d20*/  UIADD3 UR4, UPT, UPT, -UR4, URZ, URZ ;  /* 0x000000ff04047290 */ /* 0x000fd8000fffe1ff */
.L_x_11:
[----:B------:R-:W-:Y:S01]  /*0d30*/  UIADD3 UR4, UPT, UPT, UR4, 0x1, URZ ;  /* 0x0000000104047890 */ /* 0x000fe2000fffe0ff */
[----:B------:R1:W-:Y:S05]  /*0d40*/  STG.E desc[UR6][R16.64], R3 ;  /* 0x0000000310007986 */ /* 0x0003ea000c101906 */
[----:B------:R-:W-:-:S13]  /*0d50*/  ISETP.NE.AND P0, PT, RZ, UR4, PT ;  /* 0x00000004ff007c0c */ /* 0x000fda000bf05270 */
[----:B-1----:R-:W-:Y:S05]  /*0d60*/  @!P0 EXIT ;  /* 0x000000000000894d */ /* 0x002fea0003800000 */
[----:B0-----:R-:W-:Y:S01]  /*0d70*/  IMAD.WIDE R16, R5, 0x4, R16 ;  /* 0x0000000405107825 */ /* 0x001fe200078e0210 */
[----:B------:R-:W-:Y:S06]  /*0d80*/  BRA `(.L_x_11) ;  /* 0xfffffffc00e87947 */ /* 0x000fec000383ffff */
.L_x_6:
[----:B------:R-:W-:-:S05]  /*0d90*/  IMAD.IADD R2, R7, 0x1, -R4 ;  /* 0x0000000107027824 */ /* 0x000fca00078e0a04 */
[----:B------:R-:W-:-:S13]  /*0da0*/  ISETP.GT.AND P0, PT, R2, R5, PT ;  /* 0x000000050200720c */ /* 0x000fda0003f04270 */
[----:B------:R-:W-:Y:S05]  /*0db0*/  @P0 BRA `(.L_x_12) ;  /* 0x0000000400700947 */ /* 0x000fea0003800000 */
[----:B------:R-:W-:-:S13]  /*0dc0*/  ISETP.GE.AND P0, PT, R7, 0x1, PT ;  /* 0x000000010700780c */ /* 0x000fda0003f06270 */
[----:B------:R-:W-:Y:S05]  /*0dd0*/  @!P0 EXIT ;  /* 0x000000000000894d */ /* 0x000fea0003800000 */
[C---:B------:R-:W-:Y:S02]  /*0de0*/  ISETP.GE.U32.AND P0, PT, R7.reuse, 0x10, PT ;  /* 0x000000100700780c */ /* 0x040fe40003f06070 */
[----:B------:R-:W-:-:S04]  /*0df0*/  LOP3.LUT R10, R7, 0xf, RZ, 0xc0, !PT ;  /* 0x0000000f070a7812 */ /* 0x000fc800078ec0ff */
[----:B------:R-:W-:-:S07]  /*0e00*/  ISETP.NE.AND P1, PT, R10, RZ, PT ;  /* 0x000000ff0a00720c */ /* 0x000fce0003f25270 */
[----:B------:R-:W-:Y:S06]  /*0e10*/  @!P0 BRA `(.L_x_13) ;  /* 0x0000000000a08947 */ /* 0x000fec0003800000 */
[----:B------:R-:W-:Y:S01]  /*0e20*/  LOP3.LUT R0, R7, 0x7ffffff0, RZ, 0xc0, !PT ;  /* 0x7ffffff007007812 */ /* 0x000fe200078ec0ff */
[----:B------:R-:W0:Y:S01]  /*0e30*/  LDCU UR5, c[0x0][0x390] ;  /* 0x00007200ff0577ac */ /* 0x000e220008000800 */
[----:B------:R-:W-:Y:S01]  /*0e40*/  MOV R35, 0x7fffffff ;  /* 0x7fffffff00237802 */ /* 0x000fe20000000f00 */
[----:B------:R-:W-:-:S06]  /*0e50*/  UMOV UR4, URZ ;  /* 0x000000ff00047c82 */ /* 0x000fcc0008000000 */
.L_x_14:
[----:B0-----:R-:W-:Y:S01]  /*0e60*/  IMAD.U32 R11, RZ, RZ, UR5 ;  /* 0x00000005ff0b7e24 */ /* 0x001fe2000f8e00ff */
[----:B------:R-:W-:Y:S01]  /*0e70*/  STG.E desc[UR6][R16.64], R35 ;  /* 0x0000002310007986 */ /* 0x000fe2000c101906 */
[----:B------:R-:W-:Y:S02]  /*0e80*/  UIADD3 UR4, UPT, UPT, UR4, 0x10, URZ ;  /* 0x0000001004047890 */ /* 0x000fe4000fffe0ff */
[----:B-1----:R-:W-:-:S04]  /*0e90*/  IMAD.WIDE R32, R11, 0x4, R16 ;  /* 0x000000040b207825 */ /* 0x002fc800078e0210 */
[----:B------:R-:W-:Y:S01]  /*0ea0*/  ISETP.NE.AND P0, PT, R0, UR4, PT ;  /* 0x0000000400007c0c */ /* 0x000fe2000bf05270 */
        /* <DEDUP_REMOVED lines=27> */
[----:B0-----:R-:W-:-:S05]  /*1060*/  IMAD.WIDE R32, R11, 0x4, R30 ;  /* 0x000000040b207825 */ /* 0x001fca00078e021e */
[----:B------:R1:W-:Y:S01]  /*1070*/  STG.E desc[UR6][R32.64], R35 ;  /* 0x0000002320007986 */ /* 0x0003e2000c101906 */
[----:B------:R-:W-:Y:S01]  /*1080*/  IMAD.WIDE R16, R11, 0x4, R32 ;  /* 0x000000040b107825 */ /* 0x000fe200078e0220 */
[----:B------:R-:W-:Y:S06]  /*1090*/  @P0 BRA `(.L_x_14) ;  /* 0xfffffffc00700947 */ /* 0x000fec000383ffff */
.L_x_13:
[----:B------:R-:W-:Y:S05]  /*10a0*/  @!P1 EXIT ;  /* 0x000000000000994d */ /* 0x000fea0003800000 */
[----:B------:R-:W0:Y:S01]  /*10b0*/  LDCU UR4, c[0x0][0x394] ;  /* 0x00007280ff0477ac */ /* 0x000e220008000800 */
[----:B------:R-:W-:Y:S01]  /*10c0*/  ISETP.GE.U32.AND P0, PT, R10, 0x8, PT ;  /* 0x000000080a00780c */ /* 0x000fe20003f06070 */
[----:B0-----:R-:W-:-:S06]  /*10d0*/  ULOP3.LUT UR8, UR4, 0x7, URZ, 0xc0, !UPT ;  /* 0x0000000704087892 */ /* 0x001fcc000f8ec0ff */
[----:B------:R-:W-:-:S06]  /*10e0*/  ISETP.NE.AND P1, PT, RZ, UR8, PT ;  /* 0x00000008ff007c0c */ /* 0x000fcc000bf25270 */
[----:B------:R-:W-:Y:S07]  /*10f0*/  @!P0 BRA `(.L_x_15) ;  /* 0x0000000000448947 */ /* 0x000fee0003800000 */
[----:B-1----:R-:W-:-:S04]  /*1100*/  IMAD.WIDE R2, R11, 0x4, R16 ;  /* 0x000000040b027825 */ /* 0x002fc800078e0210 */
[----:B------:R-:W-:Y:S02]  /*1110*/  IMAD.MOV.U32 R21, RZ, RZ, 0x7fffffff ;  /* 0x7fffffffff157424 */ /* 0x000fe400078e00ff */
        /* <DEDUP_REMOVED lines=15> */
.L_x_15:
[----:B------:R-:W-:Y:S05]  /*1210*/  @!P1 EXIT ;  /* 0x000000000000994d */ /* 0x000fea0003800000 */
[----:B------:R-:W-:Y:S02]  /*1220*/  UISETP.GE.U32.AND UP0, UPT, UR8, 0x4, UPT ;  /* 0x000000040800788c */ /* 0x000fe4000bf06070 */
[----:B------:R-:W-:-:S06]  /*1230*/  ULOP3.LUT UR5, UR4, 0x3, URZ, 0xc0, !UPT ;  /* 0x0000000304057892 */ /* 0x000fcc000f8ec0ff */
[----:B------:R-:W-:Y:S01]  /*1240*/  ISETP.NE.AND P0, PT, RZ, UR5, PT ;  /* 0x00000005ff007c0c */ /* 0x000fe2000bf05270 */
[----:B------:R-:W-:-:S12]  /*1250*/  BRA.U !UP0, `(.L_x_16) ;  /* 0x0000000108247547 */ /* 0x000fd8000b800000 */
[----:B-12---:R-:W-:Y:S01]  /*1260*/  IMAD.WIDE R2, R11, 0x4, R16 ;  /* 0x000000040b027825 */ /* 0x006fe200078e0210 */
[----:B------:R-:W-:-:S03]  /*1270*/  MOV R9, 0x7fffffff ;  /* 0x7fffffff00097802 */ /* 0x000fc60000000f00 */
[C---:B------:R-:W-:Y:S02]  /*1280*/  IMAD.WIDE R4, R11.reuse, 0x4, R2 ;  /* 0x000000040b047825 */ /* 0x040fe400078e0202 */
[----:B------:R0:W-:Y:S04]  /*1290*/  STG.E desc[UR6][R16.64], R9 ;  /* 0x0000000910007986 */ /* 0x0001e8000c101906 */
[----:B------:R3:W-:Y:S01]  /*12a0*/  STG.E desc[UR6][R2.64], R9 ;  /* 0x0000000902007986 */ /* 0x0007e2000c101906 */
[----:B------:R-:W-:-:S03]  /*12b0*/  IMAD.WIDE R6, R11, 0x4, R4 ;  /* 0x000000040b067825 */ /* 0x000fc600078e0204 */
[----:B------:R3:W-:Y:S04]  /*12c0*/  STG.E desc[UR6][R4.64], R9 ;  /* 0x0000000904007986 */ /* 0x0007e8000c101906 */
[----:B------:R3:W-:Y:S01]  /*12d0*/  STG.E desc[UR6][R6.64], R9 ;  /* 0x0000000906007986 */ /* 0x0007e2000c101906 */
[----:B0-----:R-:W-:-:S07]  /*12e0*/  IMAD.WIDE R16, R11, 0x4, R6 ;  /* 0x000000040b107825 */ /* 0x001fce00078e0206 */
.L_x_16:
[----:B------:R-:W-:Y:S05]  /*12f0*/  @!P0 EXIT ;  /* 0x000000000000894d */ /* 0x000fea0003800000 */
[----:B-123--:R-:W-:Y:S01]  /*1300*/  IMAD.MOV.U32 R3, RZ, RZ, 0x7fffffff ;  /* 0x7fffffffff037424 */ /* 0x00efe200078e00ff */
[----:B------:R-:W-:-:S06]  /*1310*/  UMOV UR4, URZ ;  /* 0x000000ff00047c82 */ /* 0x000fcc0008000000 */
.L_x_17:
[----:B------:R-:W-:Y:S01]  /*1320*/  UIADD3 UR4, UPT, UPT, UR4, 0x1, URZ ;  /* 0x0000000104047890 */ /* 0x000fe2000fffe0ff */
[----:B------:R0:W-:Y:S03]  /*1330*/  STG.E desc[UR6][R16.64], R3 ;  /* 0x0000000310007986 */ /* 0x0001e6000c101906 */
[----:B------:R-:W-:Y:S01]  /*1340*/  UISETP.NE.AND UP0, UPT, UR4, UR5, UPT ;  /* 0x000000050400728c */ /* 0x000fe2000bf05270 */
[----:B0-----:R-:W-:-:S08]  /*1350*/  IMAD.WIDE R16, R11, 0x4, R16 ;  /* 0x000000040b107825 */ /* 0x001fd000078e0210 */
[----:B------:R-:W-:Y:S05]  /*1360*/  BRA.U UP0, `(.L_x_17) ;  /* 0xfffffffd00ec7547 */ /* 0x000fea000b83ffff */
[----:B------:R-:W-:Y:S05]  /*1370*/  EXIT ;  /* 0x000000000000794d */ /* 0x000fea0003800000 */
.L_x_12:
[----:B------:R-:W-:Y:S01]  /*1380*/  IMAD.IADD R2, R4, 0x1, R5 ;  /* 0x0000000104027824 */ /* 0x000fe200078e0205 */
[----:B------:R-:W-:Y:S04]  /*1390*/  BSSY.RECONVERGENT B0, `(.L_x_18) ;  /* 0x0000063000007945 */ /* 0x000fe80003800200 */
[----:B------:R-:W-:-:S13]  /*13a0*/  ISETP.GE.AND P0, PT, R2, 0x1, PT ;  /* 0x000000010200780c */ /* 0x000fda0003f06270 */
[----:B------:R-:W-:Y:S05]  /*13b0*/  @!P0 BRA `(.L_x_19) ;  /* 0x0000000400808947 */ /* 0x000fea0003800000 */
[C---:B------:R-:W-:Y:S01]  /*13c0*/  ISETP.GE.U32.AND P0, PT, R2.reuse, 0x10, PT ;  /* 0x000000100200780c */ /* 0x040fe20003f06070 */
[----:B------:R-:W-:Y:S01]  /*13d0*/  BSSY.RECONVERGENT B1, `(.L_x_20) ;  /* 0x000002e000017945 */ /* 0x000fe20003800200 */
[----:B------:R-:W-:Y:S01]  /*13e0*/  LOP3.LUT R6, R2, 0xf, RZ, 0xc0, !PT ;  /* 0x0000000f02067812 */ /* 0x000fe200078ec0ff */
[----:B------:R-:W-:Y:S01]  /*13f0*/  IMAD.MOV.U32 R27, RZ, RZ, R17 ;  /* 0x000000ffff1b7224 */ /* 0x000fe200078e0011 */
[----:B------:R-:W-:Y:S02]  /*1400*/  MOV R26, R16 ;  /* 0x00000010001a7202 */ /* 0x000fe40000000f00 */
[----:B------:R-:W-:-:S07]  /*1410*/  ISETP.NE.AND P1, PT, R6, RZ, PT ;  /* 0x000000ff0600720c */ /* 0x000fce0003f25270 */
[----:B------:R-:W-:Y:S06]  /*1420*/  @!P0 BRA `(.L_x_21) ;  /* 0x0000000000a08947 */ /* 0x000fec0003800000 */
[----:B------:R-:W-:Y:S01]  /*1430*/  LOP3.LUT R10, R2, 0x7ffffff0, RZ, 0xc0, !PT ;  /* 0x7ffffff0020a7812 */ /* 0x000fe200078ec0ff */
[----:B------:R-:W-:Y:S01]  /*1440*/  IMAD.MOV.U32 R37, RZ, RZ, RZ ;  /* 0x000000ffff257224 */ /* 0x000fe200078e00ff */
[----:B------:R-:W-:Y:S01]  /*1450*/  MOV R26, R16 ;  /* 0x00000010001a7202 */ /* 0x000fe20000000f00 */
[----:B------:R-:W-:-:S07]  /*1460*/  IMAD.MOV.U32 R27, RZ, RZ, R17 ;  /* 0x000000ffff1b7224 */ /* 0x000fce00078e0011 */
.L_x_22:
[----:B-1----:R-:W-:Y:S01]  /*1470*/  IMAD.WIDE R28, R11, 0x4, R26 ;  /* 0x000000040b1c7825 */ /* 0x002fe200078e021a */
[----:B------:R-:W-:-:S03]  /*1480*/  IADD3 R37, PT, PT, R37, 0x10, RZ ;  /* 0x0000001025257810 */ /* 0x000fc60007ffe0ff */
[----:B------:R-:W-:Y:S01]  /*1490*/  IMAD.MOV.U32 R36, RZ, RZ, 0x7fffffff ;  /* 0x7fffffffff247424 */ /* 0x000fe200078e00ff */
[----:B------:R-:W-:Y:S01]  /*14a0*/  ISETP.NE.AND P0, PT, R37, R10, PT ;  /* 0x0000000a2500720c */ /* 0x000fe20003f05270 */
[----:B------:R-:W-:-:S03]  /*14b0*/  IMAD.WIDE R32, R11, 0x4, R28 ;  /* 0x000000040b207825 */ /* 0x000fc600078e021c */
[----:B------:R0:W-:Y:S01]  /*14c0*/  STG.E desc[UR6][R26.64], R36 ;  /* 0x000000241a007986 */ /* 0x0001e2000c101906 */
[----:B------:R-:W-:-:S03]  /*14d0*/  IMAD.WIDE R8, R11, 0x4, R32 ;  /* 0x000000040b087825 */ /* 0x000fc600078e0220 */
[----:B------:R1:W-:Y:S04]  /*14e0*/  STG.E desc[UR6][R28.64], R36 ;  /* 0x000000241c007986 */ /* 0x0003e8000c101906 */
[----:B------:R-:W-:Y:S01]  /*14f0*/  STG.E desc[UR6][R32.64], R36 ;  /* 0x0000002420007986 */ /* 0x000fe2000c101906 */
[----:B------:R-:W-:-:S03]  /*1500*/  IMAD.WIDE R12, R11, 0x4, R8 ;  /* 0x000000040b0c7825 */ /* 0x000fc600078e0208 */
[----:B------:R2:W-:Y:S01]  /*1510*/  STG.E desc[UR6][R8.64], R36 ;  /* 0x0000002408007986 */ /* 0x0005e2000c101906 */
[----:B------:R-:W-:-:S03]  /*1520*/  IMAD.WIDE R14, R11, 0x4, R12 ;  /* 0x000000040b0e7825 */ /* 0x000fc600078e020c */
[----:B------:R-:W-:Y:S04]  /*1530*/  STG.E desc[UR6][R12.64], R36 ;  /* 0x000000240c007986 */ /* 0x000fe8000c101906 */
        /* <DEDUP_REMOVED lines=9> */
[----:B0-----:R-:W-:-:S05]  /*15d0*/  IMAD.WIDE R26, R11, 0x4, R24 ;  /* 0x000000040b1a7825 */ /* 0x001fca00078e0218 */
[----:B------:R0:W-:Y:S01]  /*15e0*/  STG.E desc[UR6][R26.64], R36 ;  /* 0x000000241a007986 */ /* 0x0001e2000c101906 */
[----:B-1----:R-:W-:-:S05]  /*15f0*/  IMAD.WIDE R28, R11, 0x4, R26 ;  /* 0x000000040b1c7825 */ /* 0x002fca00078e021a */
[----:B------:R1:W-:Y:S01]  /*1600*/  STG.E desc[UR6][R28.64], R36 ;  /* 0x000000241c007986 */ /* 0x0003e2000c101906 */
[----:B------:R-:W-:-:S05]  /*1610*/  IMAD.WIDE R30, R11, 0x4, R28 ;  /* 0x000000040b1e7825 */ /* 0x000fca00078e021c */
[----:B------:R1:W-:Y:S01]  /*1620*/  STG.E desc[UR6][R30.64], R36 ;  /* 0x000000241e007986 */ /* 0x0003e2000c101906 */
[----:B------:R-:W-:-:S05]  /*1630*/  IMAD.WIDE R34, R11, 0x4, R30 ;  /* 0x000000040b227825 */ /* 0x000fca00078e021e */
[----:B------:R1:W-:Y:S01]  /*1640*/  STG.E desc[UR6][R34.64], R36 ;  /* 0x0000002422007986 */ /* 0x0003e2000c101906 */
[----:B--2---:R-:W-:-:S05]  /*1650*/  IMAD.WIDE R8, R11, 0x4, R34 ;  /* 0x000000040b087825 */ /* 0x004fca00078e0222 */
[----:B------:R1:W-:Y:S01]  /*1660*/  STG.E desc[UR6][R8.64], R36 ;  /* 0x0000002408007986 */ /* 0x0003e2000c101906 */
[----:B------:R-:W-:-:S05]  /*1670*/  IMAD.WIDE R32, R11, 0x4, R8 ;  /* 0x000000040b207825 */ /* 0x000fca00078e0208 */
[----:B------:R1:W-:Y:S01]  /*1680*/  STG.E desc[UR6][R32.64], R36 ;  /* 0x0000002420007986 */ /* 0x0003e2000c101906 */
[----:B0-----:R-:W-:Y:S01]  /*1690*/  IMAD.WIDE R26, R11, 0x4, R32 ;  /* 0x000000040b1a7825 */ /* 0x001fe200078e0220 */
[----:B------:R-:W-:Y:S06]  /*16a0*/  @P0 BRA `(.L_x_22) ;  /* 0xfffffffc00700947 */ /* 0x000fec000383ffff */
.L_x_21:
[----:B------:R-:W-:Y:S05]  /*16b0*/  BSYNC.RECONVERGENT B1 ;  /* 0x0000000000017941 */ /* 0x000fea0003800200 */
.L_x_20:
[----:B------:R-:W-:Y:S05]  /*16c0*/  @!P1 BRA `(.L_x_19) ;  /* 0x0000000000bc9947 */ /* 0x000fea0003800000 */
[----:B------:R-:W-:Y:S01]  /*16d0*/  ISETP.GE.U32.AND P0, PT, R6, 0x8, PT ;  /* 0x000000080600780c */ /* 0x000fe20003f06070 */
[----:B------:R-:W-:Y:S01]  /*16e0*/  BSSY.RECONVERGENT B1, `(.L_x_23) ;  /* 0x0000015000017945 */ /* 0x000fe20003800200 */
[----:B------:R-:W-:-:S04]  /*16f0*/  LOP3.LUT R10, R2, 0x7, RZ, 0xc0, !PT ;  /* 0x00000007020a7812 */ /* 0x000fc800078ec0ff */
[----:B------:R-:W-:-:S07]  /*1700*/  ISETP.NE.AND P1, PT, R10, RZ, PT ;  /* 0x000000ff0a00720c */ /* 0x000fce0003f25270 */
[----:B------:R-:W-:Y:S06]  /*1710*/  @!P0 BRA `(.L_x_24) ;  /* 0x0000000000448947 */ /* 0x000fec0003800000 */
        /* <DEDUP_REMOVED lines=17> */
.L_x_24:
[----:B------:R-:W-:Y:S05]  /*1830*/  BSYNC.RECONVERGENT B1 ;  /* 0x0000000000017941 */ /* 0x000fea0003800200 */
.L_x_23:
[----:B------:R-:W-:Y:S05]  /*1840*/  @!P1 BRA `(.L_x_19) ;  /* 0x00000000005c9947 */ /* 0x000fea0003800000 */
[----:B------:R-:W-:Y:S01]  /*1850*/  ISETP.GE.U32.AND P0, PT, R10, 0x4, PT ;  /* 0x000000040a00780c */ /* 0x000fe20003f06070 */
[----:B------:R-:W-:Y:S01]  /*1860*/  BSSY.RECONVERGENT B1, `(.L_x_25) ;  /* 0x000000d000017945 */ /* 0x000fe20003800200 */
[----:B--2---:R-:W-:-:S04]  /*1870*/  LOP3.LUT R19, R2, 0x3, RZ, 0xc0, !PT ;  /* 0x0000000302137812 */ /* 0x004fc800078ec0ff */
        /* <DEDUP_REMOVED lines=8> */
[----:B------:R2:W-:Y:S04]  /*1900*/  STG.E desc[UR6][R12.64], R21 ;  /* 0x000000150c007986 */ /* 0x0005e8000c101906 */
[----:B------:R2:W-:Y:S01]  /*1910*/  STG.E desc[UR6][R14.64], R21 ;  /* 0x000000150e007986 */ /* 0x0005e2000c101906 */
[----:B0-----:R-:W-:-:S07]  /*1920*/  IMAD.WIDE R26, R11, 0x4, R14 ;  /* 0x000000040b1a7825 */ /* 0x001fce00078e020e */
.L_x_26:
[----:B------:R-:W-:Y:S05]  /*1930*/  BSYNC.RECONVERGENT B1 ;  /* 0x0000000000017941 */ /* 0x000fea0003800200 */
.L_x_25:
[----:B------:R-:W-:Y:S05]  /*1940*/  @!P1 BRA `(.L_x_19) ;  /* 0x00000000001c9947 */ /* 0x000fea0003800000 */
[----:B------:R-:W-:Y:S02]  /*1950*/  HFMA2 R6, -RZ, RZ, 0, 0 ;  /* 0x00000000ff067431 */ /* 0x000fe400000001ff */
[----:B-12---:R-:W-:-:S07]  /*1960*/  IMAD.MOV.U32 R9, RZ, RZ, 0x7fffffff ;  /* 0x7fffffffff097424 */ /* 0x006fce00078e00ff */
.L_x_27:
[----:B------:R-:W-:Y:S01]  /*1970*/  VIADD R6, R6, 0x1 ;  /* 0x0000000106067836 */ /* 0x000fe20000000000 */
[----:B------:R0:W-:Y:S04]  /*1980*/  STG.E desc[UR6][R26.64], R9 ;  /* 0x000000091a007986 */ /* 0x0001e8000c101906 */
[----:B------:R-:W-:Y:S01]  /*1990*/  ISETP.NE.AND P0, PT, R6, R19, PT ;  /* 0x000000130600720c */ /* 0x000fe20003f05270 */
[----:B0-----:R-:W-:-:S12]  /*19a0*/  IMAD.WIDE R26, R11, 0x4, R26 ;  /* 0x000000040b1a7825 */ /* 0x001fd800078e021a */
[----:B------:R-:W-:Y:S05]  /*19b0*/  @P0 BRA `(.L_x_27) ;  /* 0xfffffffc00ec0947 */ /* 0x000fea000383ffff */
.L_x_19:
[----:B------:R-:W-:Y:S05]  /*19c0*/  BSYNC.RECONVERGENT B0 ;  /* 0x0000000000007941 */ /* 0x000fea0003800200 */
.L_x_18:
[----:B------:R-:W-:-:S13]  /*19d0*/  ISETP.GE.U32.AND P0, PT, R5, 0x2, PT ;  /* 0x000000020500780c */ /* 0x000fda0003f06070 */
[----:B------:R-:W-:Y:S05]  /*19e0*/  @!P0 BRA `(.L_x_28) ;  /* 0x0000001800388947 */ /* 0x000fea0003800000 */
[----:B------:R-:W-:-:S13]  /*19f0*/  ISETP.GE.AND P0, PT, R2, R7, PT ;  /* 0x000000070200720c */ /* 0x000fda0003f06270 */
[----:B------:R-:W-:Y:S05]  /*1a00*/  @P0 EXIT ;  /* 0x000000000000094d */ /* 0x000fea0003800000 */
[C---:B-12---:R-:W-:Y:S01]  /*1a10*/  VIADD R9, R5.reuse, 0x7 ;  /* 0x0000000705097836 */ /* 0x046fe20000000000 */
[C---:B------:R-:W-:Y:S01]  /*1a20*/  IADD3 R8, PT, PT, R5.reuse, -0x1, RZ ;  /* 0xffffffff05087810 */ /* 0x040fe20007ffe0ff */
[----:B------:R-:W-:Y:S01]  /*1a30*/  VIADD R4, R5, 0xf ;  /* 0x0000000f05047836 */ /* 0x000fe20000000000 */
[----:B------:R-:W-:Y:S01]  /*1a40*/  SHF.R.S32.HI R5, RZ, 0x1f, R11 ;  /* 0x0000001fff057819 */ /* 0x000fe2000001140b */
[----:B------:R-:W-:Y:S01]  /*1a50*/  IMAD.SHL.U32 R7, R11, 0x4, RZ ;  /* 0x000000040b077824 */ /* 0x000fe200078e00ff */
[----:B------:R-:W-:Y:S02]  /*1a60*/  LOP3.LUT R12, R9, 0x7, RZ, 0xc0, !PT ;  /* 0x00000007090c7812 */ /* 0x000fe400078ec0ff */
[C---:B------:R-:W-:Y:S02]  /*1a70*/  SHF.L.U32 R6, R11.reuse, 0x6, RZ ;  /* 0x000000060b067819 */ /* 0x040fe400000006ff */
[----:B------:R-:W-:Y:S01]  /*1a80*/  SHF.L.U64.HI R10, R11, 0x2, R5 ;  /* 0x000000020b0a7819 */ /* 0x000fe20000010205 */
[----:B------:R-:W-:Y:S01]  /*1a90*/  VIADD R12, R12, 0xffffffff ;  /* 0xffffffff0c0c7836 */ /* 0x000fe20000000000 */
[----:B------:R-:W-:-:S02]  /*1aa0*/  LOP3.LUT R8, R8, 0xfffffff0, RZ, 0xc0, !PT ;  /* 0xfffffff008087812 */ /* 0x000fc400078ec0ff */
[----:B------:R-:W-:Y:S02]  /*1ab0*/  LOP3.LUT R9, R9, 0x3, RZ, 0xc0, !PT ;  /* 0x0000000309097812 */ /* 0x000fe400078ec0ff */
[----:B------:R-:W-:-:S07]  /*1ac0*/  SHF.L.U64.HI R11, R11, 0x6, R5 ;  /* 0x000000060b0b7819 */ /* 0x000fce0000010205 */
.L_x_37:
[----:B------:R-:W0:Y:S01]  /*1ad0*/  LDC R25, c[0x0][0x398] ;  /* 0x0000e600ff197b82 */ /* 0x000e220000000800 */
[----:B------:R-:W-:Y:S01]  /*1ae0*/  IMAD.MOV.U32 R35, RZ, RZ, RZ ;  /* 0x000000ffff237224 */ /* 0x000fe200078e00ff */
[----:B------:R-:W-:Y:S01]  /*1af0*/  MOV R31, RZ ;  /* 0x000000ff001f7202 */ /* 0x000fe20000000f00 */
[----:B------:R-:W-:-:S05]  /*1b00*/  IMAD.MOV.U32 R28, RZ, RZ, RZ ;  /* 0x000000ffff1c7224 */ /* 0x000fca00078e00ff */
[----:B------:R-:W1:Y:S01]  /*1b10*/  LDC R13, c[0x0][0x390] ;  /* 0x0000e400ff0d7b82 */ /* 0x000e620000000800 */
[----:B0-----:R-:W-:-:S04]  /*1b20*/  IADD3 R18, PT, PT, R25, -0x2, RZ ;  /* 0xfffffffe19127810 */ /* 0x001fc80007ffe0ff */
[----:B------:R-:W-:Y:S01]  /*1b30*/  ISETP.GE.U32.AND P0, PT, R18, 0xf, PT ;  /* 0x0000000f1200780c */ /* 0x000fe20003f06070 */
[----:B-1----:R-:W-:-:S04]  /*1b40*/  IMAD.WIDE.U32 R14, R2, R13, RZ ;  /* 0x0000000d020e7225 */ /* 0x002fc800078e00ff */
[----:B------:R-:W-:Y:S01]  /*1b50*/  IMAD R24, R2, R5, R15 ;  /* 0x0000000502187224 */ /* 0x000fe200078e020f */
[----:B------:R-:W-:-:S05]  /*1b60*/  IADD3 R33, P1, PT, R0, R14, RZ ;  /* 0x0000000e00217210 */ /* 0x000fca0007f3e0ff */
[----:B------:R-:W-:Y:S02]  /*1b70*/  IMAD.X R18, R3, 0x1, R24, P1 ;  /* 0x0000000103127824 */ /* 0x000fe400008e0618 */
[----:B------:R-:W-:Y:S06]  /*1b80*/  @!P0 BRA `(.L_x_29) ;  /* 0x0000000400ec8947 */ /* 0x000fec0003800000 */
[----:B------:R-:W0:Y:S01]  /*1b90*/  LDCU.64 UR4, c[0x0][0x380] ;  /* 0x00007000ff0477ac */ /* 0x000e220008000a00 */
[----:B------:R-:W-:Y:S02]  /*1ba0*/  HFMA2 R35, -RZ, RZ, 0, 0 ;  /* 0x00000000ff237431 */ /* 0x000fe400000001ff */
[----:B------:R-:W-:Y:S02]  /*1bb0*/  IMAD.MOV R29, RZ, RZ, -R8 ;  /* 0x000000ffff1d7224 */ /* 0x000fe400078e0a08 */
[----:B------:R-:W-:Y:S01]  /*1bc0*/  IMAD.MOV.U32 R28, RZ, RZ, 0x8 ;  /* 0x00000008ff1c7424 */ /* 0x000fe200078e00ff */
[----:B0-----:R-:W-:-:S04]  /*1bd0*/  LEA R34, P0, R33, UR4, 0x2 ;  /* 0x0000000421227c11 */ /* 0x001fc8000f8010ff */
[----:B------:R-:W-:-:S09]  /*1be0*/  LEA.HI.X R33, R33, UR5, R18, 0x2, P0 ;  /* 0x0000000521217c11 */ /* 0x000fd200080f1412 */
.L_x_30:
[----:B------:R-:W-:Y:S01]  /*1bf0*/  IMAD.MOV.U32 R32, RZ, RZ, R34 ;  /* 0x000000ffff207224 */ /* 0x000fe200078e0022 */
[----:B------:R-:W-:-:S04]  /*1c00*/  IADD3 R18, P0, PT, R34, -R7, RZ ;  /* 0x8000000722127210 */ /* 0x000fc80007f1e0ff */
[----:B------:R-:W2:Y:S01]  /*1c10*/  LDG.E.CONSTANT R37, desc[UR6][R32.64] ;  /* 0x0000000620257981 */ /* 0x000ea2000c1e9900 */
[----:B------:R-:W-:Y:S02]  /*1c20*/  IADD3.X R19, PT, PT, R33, ~R10, RZ, P0, !PT ;  /* 0x8000000a21137210 */ /* 0x000fe400007fe4ff */
[----:B------:R-:W-:-:S05]  /*1c30*/  IADD3 R26, P0, PT, R18, -R7, RZ ;  /* 0x80000007121a7210 */ /* 0x000fca0007f1e0ff */
[----:B------:R-:W-:Y:S01]  /*1c40*/  IMAD.X R27, R19, 0x1, ~R10, P0 ;  /* 0x00000001131b7824 */ /* 0x000fe200000e0e0a */
[----:B------:R0:W3:Y:S01]  /*1c50*/  LDG.E.CONSTANT R32, desc[UR6][R18.64] ;  /* 0x0000000612207981 */ /* 0x0000e2000c1e9900 */
[----:B------:R-:W-:-:S03]  /*1c60*/  IADD3 R22, P0, PT, R26, -R7, RZ ;  /* 0x800000071a167210 */ /* 0x000fc60007f1e0ff */
[----:B------:R-:W4:Y:S01]  /*1c70*/  LDG.E.CONSTANT R30, desc[UR6][R26.64] ;  /* 0x000000061a1e7981 */ /* 0x000f22000c1e9900 */
[----:B------:R-:W-:Y:S02]  /*1c80*/  IADD3.X R23, PT, PT, R27, ~R10, RZ, P0, !PT ;  /* 0x8000000a1b177210 */ /* 0x000fe400007fe4ff */
[----:B------:R-:W-:-:S03]  /*1c90*/  IADD3 R20, P0, PT, R22, -R7, RZ ;  /* 0x8000000716147210 */ /* 0x000fc60007f1e0ff */
[----:B------:R1:W5:Y:S02]  /*1ca0*/  LDG.E.CONSTANT R36, desc[UR6][R22.64] ;  /* 0x0000000616247981 */ /* 0x000364000c1e9900 */
[----:B------:R-:W-:-:S05]  /*1cb0*/  IMAD.X R21, R23, 0x1, ~R10, P0 ;  /* 0x0000000117157824 */ /* 0x000fca00000e0e0a */
[----:B------:R1:W5:Y:S01]  /*1cc0*/  LDG.E.CONSTANT R26, desc[UR6][R20.64] ;  /* 0x00000006141a7981 */ /* 0x000362000c1e9900 */
[----:B0-----:R-:W-:Y:S02]  /*1cd0*/  IADD3 R19, PT, PT, R28, -0x7, RZ ;  /* 0xfffffff91c137810 */ /* 0x001fe40007ffe0ff */
[----:B------:R-:W-:Y:S02]  /*1ce0*/  IADD3 R18, P0, PT, R20, -R7, RZ ;  /* 0x8000000714127210 */ /* 0x000fe40007f1e0ff */
[----:B-1----:R-:W-:Y:S02]  /*1cf0*/  IADD3 R23, PT, PT, R28, -0x6, RZ ;  /* 0xfffffffa1c177810 */ /* 0x002fe40007ffe0ff */
[----:B------:R-:W-:Y:S01]  /*1d00*/  I2FP.F32.U32 R20, R19 ;  /* 0x0000001300147245 */ /* 0x000fe20000201000 */
[----:B------:R-:W-:Y:S01]  /*1d10*/  IMAD.X R19, R21, 0x1, ~R10, P0 ;  /* 0x0000000115137824 */ /* 0x000fe200000e0e0a */
[----:B------:R-:W-:Y:S02]  /*1d20*/  IADD3 R22, P0, PT, R18, -R7, RZ ;  /* 0x8000000712167210 */ /* 0x000fe40007f1e0ff */
[----:B------:R-:W-:-:S02]  /*1d30*/  IADD3 R21, PT, PT, R28, -0x5, RZ ;  /* 0xfffffffb1c157810 */ /* 0x000fc40007ffe0ff */
[----:B------:R0:W5:Y:S01]  /*1d40*/  LDG.E.CONSTANT R27, desc[UR6][R18.64] ;  /* 0x00000006121b7981 */ /* 0x000162000c1e9900 */
[C---:B--2---:R-:W-:Y:S01]  /*1d50*/  FFMA R31, R37.reuse, R20, R31 ;  /* 0x00000014251f7223 */ /* 0x044fe2000000001f */
[----:B------:R-:W-:Y:S01]  /*1d60*/  FADD R37, R37, R35 ;  /* 0x0000002325257221 */ /* 0x000fe20000000000 */
[----:B------:R-:W-:Y:S01]  /*1d70*/  I2FP.F32.U32 R35, R23 ;  /* 0x0000001700237245 */ /* 0x000fe20000201000 */
[----:B------:R-:W-:Y:S01]  /*1d80*/  IMAD.X R23, R19, 0x1, ~R10, P0 ;  /* 0x0000000113177824 */ /* 0x000fe200000e0e0a */
[----:B------:R-:W-:Y:S02]  /*1d90*/  IADD3 R20, P0, PT, R22, -R7, RZ ;  /* 0x8000000716147210 */ /* 0x000fe40007f1e0ff */
[----:B0-----:R-:W-:Y:S01]  /*1da0*/  IADD3 R19, PT, PT, R28, -0x4, RZ ;  /* 0xfffffffc1c137810 */ /* 0x001fe20007ffe0ff */
[----:B---3--:R-:W-:Y:S01]  /*1db0*/  FFMA R35, R32, R35, R31 ;  /* 0x0000002320237223 */ /* 0x008fe2000000001f */
[----:B------:R-:W-:Y:S01]  /*1dc0*/  FADD R37, R37, R32 ;  /* 0x0000002025257221 */ /* 0x000fe20000000000 */
[----:B------:R-:W-:Y:S01]  /*1dd0*/  I2FP.F32.U32 R32, R21 ;  /* 0x0000001500207245 */ /* 0x000fe20000201000 */
[----:B------:R0:W2:Y:S01]  /*1de0*/  LDG.E.CONSTANT R31, desc[UR6][R22.64] ;  /* 0x00000006161f7981 */ /* 0x0000a2000c1e9900 */
[----:B------:R-:W-:Y:S01]  /*1df0*/  IMAD.X R21, R23, 0x1, ~R10, P0 ;  /* 0x0000000117157824 */ /* 0x000fe200000e0e0a */
[----:B------:R-:W-:Y:S01]  /*1e00*/  IADD3 R18, P0, PT, R20, -R7, RZ ;  /* 0x8000000714127210 */ /* 0x000fe20007f1e0ff */
[----:B----4-:R-:W-:Y:S01]  /*1e10*/  FADD R37, R37, R30 ;  /* 0x0000001e25257221 */ /* 0x010fe20000000000 */
[----:B------:R-:W-:Y:S01]  /*1e20*/  FFMA R35, R30, R32, R35 ;  /* 0x000000201e237223 */ /* 0x000fe20000000023 */
[----:B------:R-:W-:Y:S01]  /*1e30*/  I2FP.F32.U32 R32, R19 ;  /* 0x0000001300207245 */ /* 0x000fe20000201000 */
[----:B------:R1:W3:Y:S01]  /*1e40*/  LDG.E.CONSTANT R30, desc[UR6][R20.64] ;  /* 0x00000006141e7981 */ /* 0x0002e2000c1e9900 */
[----:B------:R-:W-:Y:S01]  /*1e50*/  IMAD.X R19, R21, 0x1, ~R10, P0 ;  /* 0x0000000115137824 */ /* 0x000fe200000e0e0a */
[----:B0-----:R-:W-:-:S02]  /*1e60*/  IADD3 R22, P0, PT, R18, -R7, RZ ;  /* 0x8000000712167210 */ /* 0x001fc40007f1e0ff */
[----:B------:R-:W-:Y:S01]  /*1e70*/  IADD3 R23, PT, PT, R28, -0x3, RZ ;  /* 0xfffffffd1c177810 */ /* 0x000fe20007ffe0ff */
[----:B-----5:R-:W-:Y:S01]  /*1e80*/  FFMA R35, R36, R32, R35 ;  /* 0x0000002024237223 */ /* 0x020fe20000000023 */
[----:B------:R-:W-:Y:S01]  /*1e90*/  FADD R37, R37, R36 ;  /* 0x0000002425257221 */ /* 0x000fe20000000000 */
[----:B------:R0:W4:Y:S01]  /*1ea0*/  LDG.E.CONSTANT R32, desc[UR6][R18.64] ;  /* 0x0000000612207981 */ /* 0x000122000c1e9900 */
[----:B------:R-:W-:Y:S01]  /*1eb0*/  I2FP.F32.U32 R36, R23 ;  /* 0x0000001700247245 */ /* 0x000fe20000201000 */
[----:B------:R-:W-:-:S04]  /*1ec0*/  IMAD.X R23, R19, 0x1, ~R10, P0 ;  /* 0x0000000113177824 */ /* 0x000fc800000e0e0a */
[----:B------:R-:W-:Y:S02]  /*1ed0*/  FFMA R36, R26, R36, R35 ;  /* 0x000000241a247223 */ /* 0x000fe40000000023 */
[----:B------:R5:W4:Y:S01]  /*1ee0*/  LDG.E.CONSTANT R35, desc[UR6][R22.64] ;  /* 0x0000000616237981 */ /* 0x000b22000c1e9900 */
[----:B-1----:R-:W-:Y:S02]  /*1ef0*/  IADD3 R21, PT, PT, R28, -0x2, RZ ;  /* 0xfffffffe1c157810 */ /* 0x002fe40007ffe0ff */
[----:B------:R-:W-:Y:S01]  /*1f00*/  IADD3 R20, P0, PT, R22, -R7, RZ ;  /* 0x8000000716147210 */ /* 0x000fe20007f1e0ff */
[----:B------:R-:W-:Y:S01]  /*1f10*/  FADD R26, R37, R26 ;  /* 0x0000001a251a7221 */ /* 0x000fe20000000000 */
[----:B------:R-:W-:Y:S02]  /*1f20*/  I2FP.F32.U32 R37, R21 ;  /* 0x0000001500257245 */ /* 0x000fe40000201000 */
[----:B0-----:R-:W-:Y:S01]  /*1f30*/  IADD3 R19, PT, PT, R28, -0x1, RZ ;  /* 0xffffffff1c137810 */ /* 0x001fe20007ffe0ff */
[----:B------:R-:W-:Y:S01]  /*1f40*/  IMAD.X R21, R23, 0x1, ~R10, P0 ;  /* 0x0000000117157824 */ /* 0x000fe200000e0e0a */
[----:B------:R-:W-:Y:S01]  /*1f50*/  IADD3 R18, P0, PT, R20, -R7, RZ ;  /* 0x8000000714127210 */ /* 0x000fe20007f1e0ff */
[----:B------:R-:W-:Y:S01]  /*1f60*/  FFMA R36, R27, R37, R36 ;  /* 0x000000251b247223 */ /* 0x000fe20000000024 */
[----:B-----5:R-:W-:Y:S01]  /*1f70*/  I2FP.F32.U32 R22, R19 ;  /* 0x0000001300167245 */ /* 0x020fe20000201000 */
[----:B------:R-:W-:-:S02]  /*1f80*/  FADD R27, R26, R27 ;  /* 0x0000001b1a1b7221 */ /* 0x000fc40000000000 */
[----:B------:R0:W5:Y:S01]  /*1f90*/  LDG.E.CONSTANT R26, desc[UR6][R20.64] ;  /* 0x00000006141a7981 */ /* 0x000162000c1e9900 */
[----:B------:R-:W-:Y:S02]  /*1fa0*/  IMAD.X R19, R21, 0x1, ~R10, P0 ;  /* 0x0000000115137824 */ /* 0x000fe400000e0e0a */
[----:B0-----:R-:W-:-:S05]  /*1fb0*/  VIADD R20, R28, 0x1 ;  /* 0x000000011c147836 */ /* 0x001fca0000000000 */
[----:B------:R-:W-:Y:S01]  /*1fc0*/  I2FP.F32.U32 R20, R20 ;  /* 0x0000001400147245 */ /* 0x000fe20000201000 */
[----:B--2---:R-:W-:Y:S01]  /*1fd0*/  FFMA R37, R31, R22, R36 ;  /* 0x000000161f257223 */ /* 0x004fe20000000024 */
[----:B------:R-:W-:Y:S01]  /*1fe0*/  I2FP.F32.U32 R36, R28 ;  /* 0x0000001c00247245 */ /* 0x000fe20000201000 */
[----:B------:R-:W-:Y:S01]  /*1ff0*/  FADD R31, R27, R31 ;  /* 0x0000001f1b1f7221 */ /* 0x000fe20000000000 */
[-C--:B------:R-:W-:Y:S01]  /*2000*/  IADD3 R22, P0, PT, R18, -R7.reuse, RZ ;  /* 0x8000000712167210 */ /* 0x080fe20007f1e0ff */
[----:B------:R0:W2:Y:S02]  /*2010*/  LDG.E.CONSTANT R27, desc[UR6][R18.64] ;  /* 0x00000006121b7981 */ /* 0x0000a4000c1e9900 */
[----:B---3--:R-:W-:Y:S01]  /*2020*/  FFMA R21, R30, R36, R37 ;  /* 0x000000241e157223 */ /* 0x008fe20000000025 */
[----:B------:R-:W-:Y:S01]  /*2030*/  IADD3.X R23, PT, PT, R19, ~R10, RZ, P0, !PT ;  /* 0x8000000a13177210 */ /* 0x000fe200007fe4ff */
[----:B------:R-:W-:Y:S01]  /*2040*/  FADD R37, R31, R30 ;  /* 0x0000001e1f257221 */ /* 0x000fe20000000000 */
[----:B------:R-:W-:-:S03]  /*2050*/  IADD3 R30, P0, PT, R22, -R7, RZ ;  /* 0x80000007161e7210 */ /* 0x000fc60007f1e0ff */
[----:B------:R1:W3:Y:S01]  /*2060*/  LDG.E.CONSTANT R36, desc[UR6][R22.64] ;  /* 0x0000000616247981 */ /* 0x0002e2000c1e9900 */
[----:B0-----:R-:W-:Y:S01]  /*2070*/  VIADD R19, R28, 0x2 ;  /* 0x000000021c137836 */ /* 0x001fe20000000000 */
[----:B------:R-:W-:Y:S01]  /*2080*/  IADD3.X R31, PT, PT, R23, ~R10, RZ, P0, !PT ;  /* 0x8000000a171f7210 */ /* 0x000fe200007fe4ff */
[----:B----4-:R-:W-:Y:S01]  /*2090*/  FFMA R18, R32, R20, R21 ;  /* 0x0000001420127223 */ /* 0x010fe20000000015 */
[----:B------:R-:W-:Y:S02]  /*20a0*/  IADD3 R20, P0, PT, R30, -R7, RZ ;  /* 0x800000071e147210 */ /* 0x000fe40007f1e0ff */
[----:B------:R-:W-:Y:S01]  /*20b0*/  I2FP.F32.U32 R19, R19 ;  /* 0x0000001300137245 */ /* 0x000fe20000201000 */
[----:B------:R-:W-:Y:S01]  /*20c0*/  FADD R37, R37, R32 ;  /* 0x0000002025257221 */ /* 0x000fe20000000000 */
[----:B------:R-:W-:Y:S01]  /*20d0*/  IADD3.X R21, PT, PT, R31, ~R10, RZ, P0, !PT ;  /* 0x8000000a1f157210 */ /* 0x000fe200007fe4ff */
[----:B------:R0:W4:Y:S02]  /*20e0*/  LDG.E.CONSTANT R32, desc[UR6][R30.64] ;  /* 0x000000061e207981 */ /* 0x000124000c1e9900 */
[----:B-1----:R-:W-:Y:S01]  /*20f0*/  FFMA R23, R35, R19, R18 ;  /* 0x0000001323177223 */ /* 0x002fe20000000012 */
[----:B------:R-:W-:-:S02]  /*2100*/  IADD3 R18, P0, PT, R20, -R7, RZ ;  /* 0x8000000714127210 */ /* 0x000fc40007f1e0ff */
[----:B------:R-:W4:Y:S03]  /*2110*/  LDG.E.CONSTANT R20, desc[UR6][R20.64] ;  /* 0x0000000614147981 */ /* 0x000f26000c1e9900 */
[----:B------:R-:W-:-:S05]  /*2120*/  IMAD.X R19, R21, 0x1, ~R10, P0 ;  /* 0x0000000115137824 */ /* 0x000fca00000e0e0a */
[----:B------:R1:W4:Y:S01]  /*2130*/  LDG.E.CONSTANT R18, desc[UR6][R18.64] ;  /* 0x0000000612127981 */ /* 0x000322000c1e9900 */
[----:B------:R-:W-:-:S04]  /*2140*/  IADD3 R22, PT, PT, R28, 0x3, RZ ;  /* 0x000000031c167810 */ /* 0x000fc80007ffe0ff */
[----:B------:R-:W-:-:S05]  /*2150*/  I2FP.F32.U32 R22, R22 ;  /* 0x0000001600167245 */ /* 0x000fca0000201000 */
[----:B-----5:R-:W-:Y:S01]  /*2160*/  FFMA R22, R26, R22, R23 ;  /* 0x000000161a167223 */ /* 0x020fe20000000017 */
[C---:B------:R-:W-:Y:S02]  /*2170*/  VIADD R23, R28.reuse, 0x4 ;  /* 0x000000041c177836 */ /* 0x040fe40000000000 */
[----:B------:R-:W-:Y:S01]  /*2180*/  FADD R37, R37, R35 ;  /* 0x0000002325257221 */ /* 0x000fe20000000000 */
[C---:B0-----:R-:W-:Y:S02]  /*2190*/  IADD3 R30, PT, PT, R28.reuse, 0x5, RZ ;  /* 0x000000051c1e7810 */ /* 0x041fe40007ffe0ff */
[----:B------:R-:W-:Y:S01]  /*21a0*/  I2FP.F32.U32 R23, R23 ;  /* 0x0000001700177245 */ /* 0x000fe20000201000 */
[----:B-1----:R-:W-:Y:S02]  /*21b0*/  VIADD R19, R28, 0x6 ;  /* 0x000000061c137836 */ /* 0x002fe40000000000 */
[----:B------:R-:W-:Y:S01]  /*21c0*/  FADD R26, R37, R26 ;  /* 0x0000001a251a7221 */ /* 0x000fe20000000000 */
[----:B------:R-:W-:-:S02]  /*21d0*/  I2FP.F32.U32 R30, R30 ;  /* 0x0000001e001e7245 */ /* 0x000fc40000201000 */
[----:B------:R-:W-:Y:S02]  /*21e0*/  IADD3 R29, PT, PT, R29, 0x10, RZ ;  /* 0x000000101d1d7810 */ /* 0x000fe40007ffe0ff */
[----:B------:R-:W-:Y:S02]  /*21f0*/  I2FP.F32.U32 R19, R19 ;  /* 0x0000001300137245 */ /* 0x000fe40000201000 */
[----:B------:R-:W-:Y:S02]  /*2200*/  ISETP.NE.AND P0, PT, R29, RZ, PT ;  /* 0x000000ff1d00720c */ /* 0x000fe40003f05270 */
[----:B------:R-:W-:-:S04]  /*2210*/  IADD3 R21, PT, PT, R28, 0x7, RZ ;  /* 0x000000071c157810 */ /* 0x000fc80007ffe0ff */
[----:B------:R-:W-:Y:S02]  /*2220*/  I2FP.F32.U32 R21, R21 ;  /* 0x0000001500157245 */ /* 0x000fe40000201000 */
[----:B------:R-:W-:-:S04]  /*2230*/  IADD3 R34, P1, PT, R34, -R6, RZ ;  /* 0x8000000622227210 */ /* 0x000fc80007f3e0ff */
[----:B------:R-:W-:Y:S01]  /*2240*/  IADD3.X R33, PT, PT, R33, ~R11, RZ, P1, !PT ;  /* 0x8000000b21217210 */ /* 0x000fe20000ffe4ff */
[----:B--2---:R-:W-:Y:S01]  /*2250*/  FFMA R23, R27, R23, R22 ;  /* 0x000000171b177223 */ /* 0x004fe20000000016 */
[----:B------:R-:W-:-:S03]  /*2260*/  FADD R27, R26, R27 ;  /* 0x0000001b1a1b7221 */ /* 0x000fc60000000000 */
[----:B---3--:R-:W-:Y:S01]  /*2270*/  FFMA R23, R36, R30, R23 ;  /* 0x0000001e24177223 */ /* 0x008fe20000000017 */
[----:B------:R-:W-:-:S03]  /*2280*/  FADD R27, R27, R36 ;  /* 0x000000241b1b7221 */ /* 0x000fc60000000000 */
[----:B----4-:R-:W-:Y:S01]  /*2290*/  FFMA R23, R32, R19, R23 ;  /* 0x0000001320177223 */ /* 0x010fe20000000017 */
[----:B------:R-:W-:Y:S02]  /*22a0*/  VIADD R19, R28, 0x8 ;  /* 0x000000081c137836 */ /* 0x000fe40000000000 */
[----:B------:R-:W-:Y:S01]  /*22b0*/  FADD R27, R27, R32 ;  /* 0x000000201b1b7221 */ /* 0x000fe20000000000 */
[----:B------:R-:W-:Y:S02]  /*22c0*/  FFMA R21, R20, R21, R23 ;  /* 0x0000001514157223 */ /* 0x000fe40000000017 */
[----:B------:R-:W-:Y:S01]  /*22d0*/  I2FP.F32.U32 R19, R19 ;  /* 0x0000001300137245 */ /* 0x000fe20000201000 */
[----:B------:R-:W-:Y:S01]  /*22e0*/  FADD R27, R27, R20 ;  /* 0x000000141b1b7221 */ /* 0x000fe20000000000 */
[----:B------:R-:W-:-:S03]  /*22f0*/  VIADD R28, R28, 0x10 ;  /* 0x000000101c1c7836 */ /* 0x000fc60000000000 */
[----:B------:R-:W-:Y:S01]  /*2300*/  FFMA R31, R18, R19, R21 ;  /* 0x00000013121f7223 */ /* 0x000fe20000000015 */
[----:B------:R-:W-:Y:S01]  /*2310*/  FADD R35, R27, R18 ;  /* 0x000000121b237221 */ /* 0x000fe20000000000 */
[----:B------:R-:W-:Y:S06]  /*2320*/  @P0 BRA `(.L_x_30) ;  /* 0xfffffff800300947 */ /* 0x000fec000383ffff */
[----:B------:R-:W-:-:S07]  /*2330*/  IMAD.MOV.U32 R28, RZ, RZ, R8 ;  /* 0x000000ffff1c7224 */ /* 0x000fce00078e0008 */
.L_x_29:
[----:B------:R-:W-:-:S04]  /*2340*/  IADD3 R25, PT, PT, R25, -0x1, RZ ;  /* 0xffffffff19197810 */ /* 0x000fc80007ffe0ff */
[----:B------:R-:W-:-:S13]  /*2350*/  LOP3.LUT P0, RZ, R25, 0xf, RZ, 0xc0, !PT ;  /* 0x0000000f19ff7812 */ /* 0x000fda000780c0ff */
[----:B------:R-:W-:Y:S05]  /*2360*/  @!P0 BRA `(.L_x_31) ;  /* 0x0000000c006c8947 */ /* 0x000fea0003800000 */
[C---:B------:R-:W-:Y:S02]  /*2370*/  LOP3.LUT R18, R4.reuse, 0xf, RZ, 0xc0, !PT ;  /* 0x0000000f04127812 */ /* 0x040fe400078ec0ff */
[----:B------:R-:W-:-:S03]  /*2380*/  LOP3.LUT P0, RZ, R4, 0x7, RZ, 0xc0, !PT ;  /* 0x0000000704ff7812 */ /* 0x000fc6000780c0ff */
[----:B------:R-:W-:-:S05]  /*2390*/  VIADD R18, R18, 0xffffffff ;  /* 0xffffffff12127836 */ /* 0x000fca0000000000 */
[----:B------:R-:W-:-:S13]  /*23a0*/  ISETP.GE.U32.AND P1, PT, R18, 0x7, PT ;  /* 0x000000071200780c */ /* 0x000fda0003f26070 */
[----:B------:R-:W-:Y:S05]  /*23b0*/  @!P1 BRA `(.L_x_32) ;  /* 0x0000000400ac9947 */ /* 0x000fea0003800000 */
[----:B------:R-:W-:Y:S01]  /*23c0*/  IADD3 R21, P1, PT, RZ, -R28, RZ ;  /* 0x8000001cff157210 */ /* 0x000fe20007f3e0ff */
[----:B------:R-:W0:Y:S01]  /*23d0*/  LDCU.64 UR4, c[0x0][0x380] ;  /* 0x00007000ff0477ac */ /* 0x000e220008000a00 */
[----:B------:R-:W-:Y:S02]  /*23e0*/  IADD3 R18, P2, PT, R0, R14, RZ ;  /* 0x0000000e00127210 */ /* 0x000fe40007f5e0ff */
[----:B------:R-:W-:-:S03]  /*23f0*/  IADD3.X R20, PT, PT, RZ, -0x1, RZ, P1, !PT ;  /* 0xffffffffff147810 */ /* 0x000fc60000ffe4ff */
[----:B------:R-:W-:Y:S02]  /*2400*/  IMAD.X R19, R3, 0x1, R24, P2 ;  /* 0x0000000103137824 */ /* 0x000fe400010e0618 */
[----:B------:R-:W-:-:S04]  /*2410*/  IMAD R20, R20, R13, RZ ;  /* 0x0000000d14147224 */ /* 0x000fc800078e02ff */
[----:B------:R-:W-:Y:S02]  /*2420*/  IMAD R23, R5, R21, R20 ;  /* 0x0000001505177224 */ /* 0x000fe400078e0214 */
[----:B------:R-:W-:-:S04]  /*2430*/  IMAD.WIDE.U32 R20, R21, R13, R18 ;  /* 0x0000000d15147225 */ /* 0x000fc800078e0012 */
[----:B------:R-:W-:Y:S01]  /*2440*/  VIADD R37, R28, 0x1 ;  /* 0x000000011c257836 */ /* 0x000fe20000000000 */
[----:B------:R-:W-:Y:S02]  /*2450*/  IADD3 R21, PT, PT, R21, R23, RZ ;  /* 0x0000001715157210 */ /* 0x000fe40007ffe0ff */
[----:B0-----:R-:W-:-:S04]  /*2460*/  LEA R22, P1, R20, UR4, 0x2 ;  /* 0x0000000414167c11 */ /* 0x001fc8000f8210ff */
[----:B------:R-:W-:Y:S02]  /*2470*/  LEA.HI.X R23, R20, UR5, R21, 0x2, P1 ;  /* 0x0000000514177c11 */ /* 0x000fe400088f1415 */
[----:B------:R-:W-:-:S03]  /*2480*/  IADD3 R25, P1, PT, RZ, -R37, RZ ;  /* 0x80000025ff197210 */ /* 0x000fc60007f3e0ff */
[----:B------:R0:W2:Y:S01]  /*2490*/  LDG.E.CONSTANT R36, desc[UR6][R22.64] ;  /* 0x0000000616247981 */ /* 0x0000a2000c1e9900 */
[----:B------:R-:W-:Y:S01]  /*24a0*/  IADD3.X R26, PT, PT, RZ, -0x1, RZ, P1, !PT ;  /* 0xffffffffff1a7810 */ /* 0x000fe20000ffe4ff */
[----:B------:R-:W-:-:S04]  /*24b0*/  IMAD.WIDE.U32 R20, R25, R13, R18 ;  /* 0x0000000d19147225 */ /* 0x000fc800078e0012 */
[----:B------:R-:W-:-:S04]  /*24c0*/  IMAD R26, R26, R13, RZ ;  /* 0x0000000d1a1a7224 */ /* 0x000fc800078e02ff */
[----:B------:R-:W-:Y:S01]  /*24d0*/  IMAD R25, R5, R25, R26 ;  /* 0x0000001905197224 */ /* 0x000fe200078e021a */
[----:B------:R-:W-:-:S03]  /*24e0*/  LEA R26, P1, R20, UR4, 0x2 ;  /* 0x00000004141a7c11 */ /* 0x000fc6000f8210ff */
[----:B------:R-:W-:-:S05]  /*24f0*/  IMAD.IADD R21, R21, 0x1, R25 ;  /* 0x0000000115157824 */ /* 0x000fca00078e0219 */
[----:B------:R-:W-:-:S05]  /*2500*/  LEA.HI.X R27, R20, UR5, R21, 0x2, P1 ;  /* 0x00000005141b7c11 */ /* 0x000fca00088f1415 */
[----:B------:R1:W3:Y:S01]  /*2510*/  LDG.E.CONSTANT R34, desc[UR6][R26.64] ;  /* 0x000000061a227981 */ /* 0x0002e2000c1e9900 */
[----:B------:R-:W-:-:S04]  /*2520*/  IADD3 R30, PT, PT, R28, 0x2, RZ ;  /* 0x000000021c1e7810 */ /* 0x000fc80007ffe0ff */
[----:B0-----:R-:W-:-:S05]  /*2530*/  IADD3 R23, P1, PT, RZ, -R30, RZ ;  /* 0x8000001eff177210 */ /* 0x001fca0007f3e0ff */
[----:B------:R-:W-:Y:S02]  /*2540*/  IMAD.X R22, RZ, RZ, -0x1, P1 ;  /* 0xffffffffff167424 */ /* 0x000fe400008e06ff */
[----:B------:R-:W-:-:S04]  /*2550*/  IMAD.WIDE.U32 R20, R23, R13, R18 ;  /* 0x0000000d17147225 */ /* 0x000fc800078e0012 */
[----:B------:R-:W-:-:S04]  /*2560*/  IMAD R22, R22, R13, RZ ;  /* 0x0000000d16167224 */ /* 0x000fc800078e02ff */
[----:B------:R-:W-:Y:S01]  /*2570*/  IMAD R23, R5, R23, R22 ;  /* 0x0000001705177224 */ /* 0x000fe200078e0216 */
[----:B------:R-:W-:-:S04]  /*2580*/  LEA R22, P1, R20, UR4, 0x2 ;  /* 0x0000000414167c11 */ /* 0x000fc8000f8210ff */
[----:B------:R-:W-:-:S04]  /*2590*/  IADD3 R21, PT, PT, R21, R23, RZ ;  /* 0x0000001715157210 */ /* 0x000fc80007ffe0ff */
[----:B------:R-:W-:-:S05]  /*25a0*/  LEA.HI.X R23, R20, UR5, R21, 0x2, P1 ;  /* 0x0000000514177c11 */ /* 0x000fca00088f1415 */
[----:B------:R0:W4:Y:S01]  /*25b0*/  LDG.E.CONSTANT R33, desc[UR6][R22.64] ;  /* 0x0000000616217981 */ /* 0x000122000c1e9900 */
[----:B------:R-:W-:-:S05]  /*25c0*/  VIADD R32, R28, 0x3 ;  /* 0x000000031c207836 */ /* 0x000fca0000000000 */
[----:B------:R-:W-:-:S04]  /*25d0*/  IADD3 R21, P1, PT, RZ, -R32, RZ ;  /* 0x80000020ff157210 */ /* 0x000fc80007f3e0ff */
[----:B------:R-:W-:-:S05]  /*25e0*/  IADD3.X R20, PT, PT, RZ, -0x1, RZ, P1, !PT ;  /* 0xffffffffff147810 */ /* 0x000fca0000ffe4ff */
[----:B------:R-:W-:-:S04]  /*25f0*/  IMAD R20, R20, R13, RZ ;  /* 0x0000000d14147224 */ /* 0x000fc800078e02ff */
[----:B------:R-:W-:Y:S02]  /*2600*/  IMAD R25, R5, R21, R20 ;  /* 0x0000001505197224 */ /* 0x000fe400078e0214 */
[----:B------:R-:W-:-:S04]  /*2610*/  IMAD.WIDE.U32 R20, R21, R13, R18 ;  /* 0x0000000d15147225 */ /* 0x000fc800078e0012 */
[----:B------:R-:W-:Y:S01]  /*2620*/  IMAD.IADD R21, R21, 0x1, R25 ;  /* 0x0000000115157824 */ /* 0x000fe200078e0219 */
[----:B-1----:R-:W-:Y:S02]  /*2630*/  LEA R26, P1, R20, UR4, 0x2 ;  /* 0x00000004141a7c11 */ /* 0x002fe4000f8210ff */
[----:B------:R-:W-:Y:S02]  /*2640*/  IADD3 R25, PT, PT, R28, 0x4, RZ ;  /* 0x000000041c197810 */ /* 0x000fe40007ffe0ff */
[----:B------:R-:W-:Y:S02]  /*2650*/  LEA.HI.X R27, R20, UR5, R21, 0x2, P1 ;  /* 0x00000005141b7c11 */ /* 0x000fe400088f1415 */
[----:B------:R-:W-:Y:S02]  /*2660*/  IADD3 R21, P1, PT, RZ, -R25, RZ ;  /* 0x80000019ff157210 */ /* 0x000fe40007f3e0ff */
[----:B------:R-:W-:Y:S01]  /*2670*/  I2FP.F32.U32 R37, R37 ;  /* 0x0000002500257245 */ /* 0x000fe20000201000 */
[----:B------:R-:W5:Y:S02]  /*2680*/  LDG.E.CONSTANT R29, desc[UR6][R26.64] ;  /* 0x000000061a1d7981 */ /* 0x000f64000c1e9900 */
[----:B------:R-:W-:-:S04]  /*2690*/  IMAD.X R20, RZ, RZ, -0x1, P1 ;  /* 0xffffffffff147424 */ /* 0x000fc800008e06ff */
[----:B------:R-:W-:-:S04]  /*26a0*/  IMAD R20, R20, R13, RZ ;  /* 0x0000000d14147224 */ /* 0x000fc800078e02ff */
[----:B0-----:R-:W-:Y:S02]  /*26b0*/  IMAD R23, R5, R21, R20 ;  /* 0x0000001505177224 */ /* 0x001fe400078e0214 */
[----:B------:R-:W-:-:S05]  /*26c0*/  IMAD.WIDE.U32 R20, R21, R13, R18 ;  /* 0x0000000d15147225 */ /* 0x000fca00078e0012 */
[----:B------:R-:W-:Y:S02]  /*26d0*/  IADD3 R21, PT, PT, R21, R23, RZ ;  /* 0x0000001715157210 */ /* 0x000fe40007ffe0ff */
[----:B------:R-:W-:-:S04]  /*26e0*/  LEA R22, P1, R20, UR4, 0x2 ;  /* 0x0000000414167c11 */ /* 0x000fc8000f8210ff */
[----:B------:R-:W-:-:S05]  /*26f0*/  LEA.HI.X R23, R20, UR5, R21, 0x2, P1 ;  /* 0x0000000514177c11 */ /* 0x000fca00088f1415 */
[----:B------:R0:W5:Y:S01]  /*2700*/  LDG.E.CONSTANT R27, desc[UR6][R22.64] ;  /* 0x00000006161b7981 */ /* 0x000162000c1e9900 */
[----:B------:R-:W-:Y:S01]  /*2710*/  I2FP.F32.U32 R32, R32 ;  /* 0x0000002000207245 */ /* 0x000fe20000201000 */
[----:B--2---:R-:W-:Y:S01]  /*2720*/  FFMA R37, R36, R37, R31 ;  /* 0x0000002524257223 */ /* 0x004fe2000000001f */
[----:B------:R-:W-:-:S05]  /*2730*/  VIADD R31, R28, 0x5 ;  /* 0x000000051c1f7836 */ /* 0x000fca0000000000 */
[----:B------:R-:W-:Y:S01]  /*2740*/  IADD3 R21, P1, PT, RZ, -R31, RZ ;  /* 0x8000001fff157210 */ /* 0x000fe20007f3e0ff */
[----:B------:R-:W-:-:S03]  /*2750*/  FADD R35, R35, R36 ;  /* 0x0000002423237221 */ /* 0x000fc60000000000 */
[----:B------:R-:W-:Y:S02]  /*2760*/  IADD3.X R20, PT, PT, RZ, -0x1, RZ, P1, !PT ;  /* 0xffffffffff147810 */ /* 0x000fe40000ffe4ff */
[----:B------:R-:W-:-:S03]  /*2770*/  I2FP.F32.U32 R36, R30 ;  /* 0x0000001e00247245 */ /* 0x000fc60000201000 */
[----:B------:R-:W-:Y:S01]  /*2780*/  IMAD R20, R20, R13, RZ ;  /* 0x0000000d14147224 */ /* 0x000fe200078e02ff */
[----:B------:R-:W-:Y:S01]  /*2790*/  IADD3 R30, PT, PT, R28, 0x6, RZ ;  /* 0x000000061c1e7810 */ /* 0x000fe20007ffe0ff */
[----:B---3--:R-:W-:Y:S02]  /*27a0*/  FFMA R36, R34, R36, R37 ;  /* 0x0000002422247223 */ /* 0x008fe40000000025 */
[----:B------:R-:W-:Y:S02]  /*27b0*/  IMAD R37, R5, R21, R20 ;  /* 0x0000001505257224 */ /* 0x000fe400078e0214 */
[----:B------:R-:W-:-:S04]  /*27c0*/  IMAD.WIDE.U32 R20, R21, R13, R18 ;  /* 0x0000000d15147225 */ /* 0x000fc800078e0012 */
[----:B------:R-:W-:Y:S01]  /*27d0*/  IMAD.IADD R21, R21, 0x1, R37 ;  /* 0x0000000115157824 */ /* 0x000fe200078e0225 */
[----:B0-----:R-:W-:-:S04]  /*27e0*/  LEA R22, P1, R20, UR4, 0x2 ;  /* 0x0000000414167c11 */ /* 0x001fc8000f8210ff */
[----:B------:R-:W-:Y:S02]  /*27f0*/  LEA.HI.X R23, R20, UR5, R21, 0x2, P1 ;  /* 0x0000000514177c11 */ /* 0x000fe400088f1415 */
[----:B------:R-:W-:Y:S01]  /*2800*/  IADD3 R21, P1, PT, RZ, -R30, RZ ;  /* 0x8000001eff157210 */ /* 0x000fe20007f3e0ff */
[----:B------:R-:W-:Y:S02]  /*2810*/  FADD R34, R35, R34 ;  /* 0x0000002223227221 */ /* 0x000fe40000000000 */
[----:B------:R0:W2:Y:S02]  /*2820*/  LDG.E.CONSTANT R26, desc[UR6][R22.64] ;  /* 0x00000006161a7981 */ /* 0x0000a4000c1e9900 */
[----:B------:R-:W-:-:S04]  /*2830*/  IMAD.X R20, RZ, RZ, -0x1, P1 ;  /* 0xffffffffff147424 */ /* 0x000fc800008e06ff */
[----:B------:R-:W-:-:S04]  /*2840*/  IMAD R20, R20, R13, RZ ;  /* 0x0000000d14147224 */ /* 0x000fc800078e02ff */
[----:B------:R-:W-:Y:S02]  /*2850*/  IMAD R35, R5, R21, R20 ;  /* 0x0000001505237224 */ /* 0x000fe400078e0214 */
[----:B------:R-:W-:-:S05]  /*2860*/  IMAD.WIDE.U32 R20, R21, R13, R18 ;  /* 0x0000000d15147225 */ /* 0x000fca00078e0012 */
[----:B------:R-:W-:Y:S01]  /*2870*/  IADD3 R21, PT, PT, R21, R35, RZ ;  /* 0x0000002315157210 */ /* 0x000fe20007ffe0ff */
[----:B------:R-:W-:Y:S01]  /*2880*/  VIADD R35, R28, 0x7 ;  /* 0x000000071c237836 */ /* 0x000fe20000000000 */
[----:B0-----:R-:W-:-:S04]  /*2890*/  LEA R22, P1, R20, UR4, 0x2 ;  /* 0x0000000414167c11 */ /* 0x001fc8000f8210ff */
[----:B------:R-:W-:Y:S02]  /*28a0*/  LEA.HI.X R23, R20, UR5, R21, 0x2, P1 ;  /* 0x0000000514177c11 */ /* 0x000fe400088f1415 */
[----:B------:R-:W-:Y:S01]  /*28b0*/  IADD3 R37, P1, PT, RZ, -R35, RZ ;  /* 0x80000023ff257210 */ /* 0x000fe20007f3e0ff */
[----:B----4-:R-:W-:Y:S02]  /*28c0*/  FFMA R32, R33, R32, R36 ;  /* 0x0000002021207223 */ /* 0x010fe40000000024 */
[----:B------:R-:W3:Y:S01]  /*28d0*/  LDG.E.CONSTANT R22, desc[UR6][R22.64] ;  /* 0x0000000616167981 */ /* 0x000ee2000c1e9900 */
[----:B------:R-:W-:Y:S01]  /*28e0*/  IADD3.X R36, PT, PT, RZ, -0x1, RZ, P1, !PT ;  /* 0xffffffffff247810 */ /* 0x000fe20000ffe4ff */
[----:B------:R-:W-:-:S04]  /*28f0*/  IMAD.WIDE.U32 R20, R37, R13, R18 ;  /* 0x0000000d25147225 */ /* 0x000fc800078e0012 */
[----:B------:R-:W-:-:S04]  /*2900*/  IMAD R36, R36, R13, RZ ;  /* 0x0000000d24247224 */ /* 0x000fc800078e02ff */
[----:B------:R-:W-:Y:S01]  /*2910*/  IMAD R19, R5, R37, R36 ;  /* 0x0000002505137224 */ /* 0x000fe200078e0224 */
[----:B------:R-:W-:-:S03]  /*2920*/  LEA R18, P1, R20, UR4, 0x2 ;  /* 0x0000000414127c11 */ /* 0x000fc6000f8210ff */
[----:B------:R-:W-:-:S05]  /*2930*/  IMAD.IADD R19, R21, 0x1, R19 ;  /* 0x0000000115137824 */ /* 0x000fca00078e0213 */
[----:B------:R-:W-:-:S05]  /*2940*/  LEA.HI.X R19, R20, UR5, R19, 0x2, P1 ;  /* 0x0000000514137c11 */ /* 0x000fca00088f1413 */
[----:B------:R0:W4:Y:S01]  /*2950*/  LDG.E.CONSTANT R18, desc[UR6][R18.64] ;  /* 0x0000000612127981 */ /* 0x000122000c1e9900 */
[----:B------:R-:W-:Y:S01]  /*2960*/  I2FP.F32.U32 R25, R25 ;  /* 0x0000001900197245 */ /* 0x000fe20000201000 */
[----:B------:R-:W-:Y:S01]  /*2970*/  FADD R34, R34, R33 ;  /* 0x0000002122227221 */ /* 0x000fe20000000000 */
[----:B------:R-:W-:-:S03]  /*2980*/  I2FP.F32.U32 R31, R31 ;  /* 0x0000001f001f7245 */ /* 0x000fc60000201000 */
[----:B-----5:R-:W-:Y:S01]  /*2990*/  FFMA R32, R29, R25, R32 ;  /* 0x000000191d207223 */ /* 0x020fe20000000020 */
[----:B------:R-:W-:Y:S01]  /*29a0*/  FADD R34, R34, R29 ;  /* 0x0000001d22227221 */ /* 0x000fe20000000000 */
[----:B------:R-:W-:Y:S02]  /*29b0*/  I2FP.F32.U32 R30, R30 ;  /* 0x0000001e001e7245 */ /* 0x000fe40000201000 */
[----:B------:R-:W-:Y:S02]  /*29c0*/  IADD3 R28, PT, PT, R28, 0x8, RZ ;  /* 0x000000081c1c7810 */ /* 0x000fe40007ffe0ff */
[----:B------:R-:W-:Y:S02]  /*29d0*/  I2FP.F32.U32 R35, R35 ;  /* 0x0000002300237245 */ /* 0x000fe40000201000 */
[----:B0-----:R-:W-:Y:S01]  /*29e0*/  I2FP.F32.U32 R19, R28 ;  /* 0x0000001c00137245 */ /* 0x001fe20000201000 */
[----:B------:R-:W-:Y:S01]  /*29f0*/  FFMA R31, R27, R31, R32 ;  /* 0x0000001f1b1f7223 */ /* 0x000fe20000000020 */
[----:B------:R-:W-:-:S03]  /*2a00*/  FADD R27, R34, R27 ;  /* 0x0000001b221b7221 */ /* 0x000fc60000000000 */
[----:B--2---:R-:W-:Y:S01]  /*2a10*/  FFMA R31, R26, R30, R31 ;  /* 0x0000001e1a1f7223 */ /* 0x004fe2000000001f */
[----:B------:R-:W-:-:S03]  /*2a20*/  FADD R27, R27, R26 ;  /* 0x0000001a1b1b7221 */ /* 0x000fc60000000000 */
[----:B---3--:R-:W-:Y:S01]  /*2a30*/  FFMA R31, R22, R35, R31 ;  /* 0x00000023161f7223 */ /* 0x008fe2000000001f */
[----:B------:R-:W-:-:S03]  /*2a40*/  FADD R27, R27, R22 ;  /* 0x000000161b1b7221 */ /* 0x000fc60000000000 */
[----:B----4-:R-:W-:Y:S01]  /*2a50*/  FFMA R31, R18, R19, R31 ;  /* 0x00000013121f7223 */ /* 0x010fe2000000001f */
[----:B------:R-:W-:-:S07]  /*2a60*/  FADD R35, R27, R18 ;  /* 0x000000121b237221 */ /* 0x000fce0000000000 */
.L_x_32:
[----:B------:R-:W-:Y:S05]  /*2a70*/  @!P0 BRA `(.L_x_31) ;  /* 0x0000000400a88947 */ /* 0x000fea0003800000 */
[----:B------:R-:W-:Y:S02]  /*2a80*/  ISETP.GE.U32.AND P1, PT, R12, 0x3, PT ;  /* 0x000000030c00780c */ /* 0x000fe40003f26070 */
[----:B------:R-:W-:-:S11]  /*2a90*/  ISETP.NE.AND P0, PT, R9, RZ, PT ;  /* 0x000000ff0900720c */ /* 0x000fd60003f05270 */
[----:B------:R-:W-:Y:S05]  /*2aa0*/  @!P1 BRA `(.L_x_33) ;  /* 0x0000000000e49947 */ /* 0x000fea0003800000 */
[----:B------:R-:W-:Y:S01]  /*2ab0*/  IADD3 R18, P1, PT, RZ, -R28, RZ ;  /* 0x8000001cff127210 */ /* 0x000fe20007f3e0ff */
[----:B------:R-:W0:Y:S01]  /*2ac0*/  LDCU.64 UR4, c[0x0][0x380] ;  /* 0x00007000ff0477ac */ /* 0x000e220008000a00 */
[----:B------:R-:W-:Y:S02]  /*2ad0*/  IADD3 R20, P2, PT, R0, R14, RZ ;  /* 0x0000000e00147210 */ /* 0x000fe40007f5e0ff */
[C---:B------:R-:W-:Y:S01]  /*2ae0*/  IADD3 R25, PT, PT, R28.reuse, 0x1, RZ ;  /* 0x000000011c197810 */ /* 0x040fe20007ffe0ff */
[----:B------:R-:W-:Y:S01]  /*2af0*/  IMAD.X R22, RZ, RZ, -0x1, P1 ;  /* 0xffffffffff167424 */ /* 0x000fe200008e06ff */
[----:B------:R-:W-:Y:S01]  /*2b00*/  IADD3 R29, PT, PT, R28, 0x2, RZ ;  /* 0x000000021c1d7810 */ /* 0x000fe20007ffe0ff */
[----:B------:R-:W-:Y:S02]  /*2b10*/  IMAD.X R21, R3, 0x1, R24, P2 ;  /* 0x0000000103157824 */ /* 0x000fe400010e0618 */
[----:B------:R-:W-:Y:S01]  /*2b20*/  IMAD R19, R22, R13, RZ ;  /* 0x0000000d16137224 */ /* 0x000fe200078e02ff */
[----:B------:R-:W-:-:S03]  /*2b30*/  IADD3 R22, P1, PT, RZ, -R25, RZ ;  /* 0x80000019ff167210 */ /* 0x000fc60007f3e0ff */
[----:B------:R-:W-:Y:S01]  /*2b40*/  IMAD R23, R5, R18, R19 ;  /* 0x0000001205177224 */ /* 0x000fe200078e0213 */
[----:B------:R-:W-:Y:S01]  /*2b50*/  IADD3.X R26, PT, PT, RZ, -0x1, RZ, P1, !PT ;  /* 0xffffffffff1a7810 */ /* 0x000fe20000ffe4ff */
[----:B------:R-:W-:-:S04]  /*2b60*/  IMAD.WIDE.U32 R18, R18, R13, R20 ;  /* 0x0000000d12127225 */ /* 0x000fc800078e0014 */
[----:B------:R-:W-:Y:S01]  /*2b70*/  IMAD.IADD R23, R19, 0x1, R23 ;  /* 0x0000000113177824 */ /* 0x000fe200078e0217 */
[----:B0-----:R-:W-:Y:S01]  /*2b80*/  LEA R32, P1, R18, UR4, 0x2 ;  /* 0x0000000412207c11 */ /* 0x001fe2000f8210ff */
[----:B------:R-:W-:Y:S01]  /*2b90*/  IMAD R26, R26, R13, RZ ;  /* 0x0000000d1a1a7224 */ /* 0x000fe200078e02ff */
[----:B------:R-:W-:Y:S02]  /*2ba0*/  MOV R19, R21 ;  /* 0x0000001500137202 */ /* 0x000fe40000000f00 */
[----:B------:R-:W-:Y:S01]  /*2bb0*/  LEA.HI.X R33, R18, UR5, R23, 0x2, P1 ;  /* 0x0000000512217c11 */ /* 0x000fe200088f1417 */
[----:B------:R-:W-:Y:S02]  /*2bc0*/  IMAD.MOV.U32 R18, RZ, RZ, R20 ;  /* 0x000000ffff127224 */ /* 0x000fe400078e0014 */
[----:B------:R-:W-:Y:S02]  /*2bd0*/  IMAD R23, R5, R22, R26 ;  /* 0x0000001605177224 */ /* 0x000fe400078e021a */
[----:B------:R-:W-:Y:S01]  /*2be0*/  IMAD.WIDE.U32 R20, R22, R13, R18 ;  /* 0x0000000d16147225 */ /* 0x000fe200078e0012 */
[----:B------:R-:W-:Y:S01]  /*2bf0*/  IADD3 R22, P1, PT, RZ, -R29, RZ ;  /* 0x8000001dff167210 */ /* 0x000fe20007f3e0ff */
[----:B------:R-:W2:Y:S02]  /*2c00*/  LDG.E.CONSTANT R32, desc[UR6][R32.64] ;  /* 0x0000000620207981 */ /* 0x000ea4000c1e9900 */
[----:B------:R-:W-:Y:S01]  /*2c10*/  IMAD.IADD R23, R21, 0x1, R23 ;  /* 0x0000000115177824 */ /* 0x000fe200078e0217 */
[----:B------:R-:W-:-:S02]  /*2c20*/  IADD3.X R30, PT, PT, RZ, -0x1, RZ, P1, !PT ;  /* 0xffffffffff1e7810 */ /* 0x000fc40000ffe4ff */
[----:B------:R-:W-:-:S03]  /*2c30*/  LEA R26, P1, R20, UR4, 0x2 ;  /* 0x00000004141a7c11 */ /* 0x000fc6000f8210ff */
[----:B------:R-:W-:Y:S01]  /*2c40*/  IMAD R30, R30, R13, RZ ;  /* 0x0000000d1e1e7224 */ /* 0x000fe200078e02ff */
[----:B------:R-:W-:-:S03]  /*2c50*/  LEA.HI.X R27, R20, UR5, R23, 0x2, P1 ;  /* 0x00000005141b7c11 */ /* 0x000fc600088f1417 */
[----:B------:R-:W-:Y:S01]  /*2c60*/  IMAD R21, R5, R22, R30 ;  /* 0x0000001605157224 */ /* 0x000fe200078e021e */
[----:B------:R-:W-:Y:S01]  /*2c70*/  IADD3 R30, PT, PT, R28, 0x3, RZ ;  /* 0x000000031c1e7810 */ /* 0x000fe20007ffe0ff */
[----:B------:R-:W-:Y:S01]  /*2c80*/  IMAD.WIDE.U32 R22, R22, R13, R18 ;  /* 0x0000000d16167225 */ /* 0x000fe200078e0012 */
[----:B------:R-:W3:Y:S03]  /*2c90*/  LDG.E.CONSTANT R26, desc[UR6][R26.64] ;  /* 0x000000061a1a7981 */ /* 0x000ee6000c1e9900 */
[----:B------:R-:W-:Y:S01]  /*2ca0*/  IMAD.IADD R21, R23, 0x1, R21 ;  /* 0x0000000117157824 */ /* 0x000fe200078e0215 */
[----:B------:R-:W-:-:S04]  /*2cb0*/  LEA R20, P1, R22, UR4, 0x2 ;  /* 0x0000000416147c11 */ /* 0x000fc8000f8210ff */
[----:B------:R-:W-:Y:S02]  /*2cc0*/  LEA.HI.X R21, R22, UR5, R21, 0x2, P1 ;  /* 0x0000000516157c11 */ /* 0x000fe400088f1415 */
[----:B------:R-:W-:-:S03]  /*2cd0*/  IADD3 R22, P1, PT, RZ, -R30, RZ ;  /* 0x8000001eff167210 */ /* 0x000fc60007f3e0ff */
[----:B------:R-:W4:Y:S02]  /*2ce0*/  LDG.E.CONSTANT R20, desc[UR6][R20.64] ;  /* 0x0000000614147981 */ /* 0x000f24000c1e9900 */
[----:B------:R-:W-:Y:S02]  /*2cf0*/  IMAD.X R34, RZ, RZ, -0x1, P1 ;  /* 0xffffffffff227424 */ /* 0x000fe400008e06ff */
[----:B------:R-:W-:-:S04]  /*2d00*/  IMAD.WIDE.U32 R18, R22, R13, R18 ;  /* 0x0000000d16127225 */ /* 0x000fc800078e0012 */
[----:B------:R-:W-:-:S04]  /*2d10*/  IMAD R34, R34, R13, RZ ;  /* 0x0000000d22227224 */ /* 0x000fc800078e02ff */
[----:B------:R-:W-:Y:S01]  /*2d20*/  IMAD R23, R5, R22, R34 ;  /* 0x0000001605177224 */ /* 0x000fe200078e0222 */
[----:B------:R-:W-:-:S04]  /*2d30*/  LEA R22, P1, R18, UR4, 0x2 ;  /* 0x0000000412167c11 */ /* 0x000fc8000f8210ff */
[----:B------:R-:W-:-:S04]  /*2d40*/  IADD3 R23, PT, PT, R19, R23, RZ ;  /* 0x0000001713177210 */ /* 0x000fc80007ffe0ff */
[----:B------:R-:W-:-:S05]  /*2d50*/  LEA.HI.X R23, R18, UR5, R23, 0x2, P1 ;  /* 0x0000000512177c11 */ /* 0x000fca00088f1417 */
[----:B------:R-:W5:Y:S01]  /*2d60*/  LDG.E.CONSTANT R22, desc[UR6][R22.64] ;  /* 0x0000000616167981 */ /* 0x000f62000c1e9900 */
[----:B------:R-:W-:Y:S02]  /*2d70*/  I2FP.F32.U32 R25, R25 ;  /* 0x0000001900197245 */ /* 0x000fe40000201000 */
[----:B------:R-:W-:Y:S01]  /*2d80*/  I2FP.F32.U32 R29, R29 ;  /* 0x0000001d001d7245 */ /* 0x000fe20000201000 */
[----:B------:R-:W-:Y:S01]  /*2d90*/  VIADD R28, R28, 0x4 ;  /* 0x000000041c1c7836 */ /* 0x000fe20000000000 */
[----:B------:R-:W-:Y:S01]  /*2da0*/  I2FP.F32.U32 R30, R30 ;  /* 0x0000001e001e7245 */ /* 0x000fe20000201000 */
[----:B--2---:R-:W-:Y:S01]  /*2db0*/  FFMA R25, R32, R25, R31 ;  /* 0x0000001920197223 */ /* 0x004fe2000000001f */
[----:B------:R-:W-:Y:S02]  /*2dc0*/  FADD R35, R35, R32 ;  /* 0x0000002023237221 */ /* 0x000fe40000000000 */
[----:B------:R-:W-:Y:S01]  /*2dd0*/  I2FP.F32.U32 R31, R28 ;  /* 0x0000001c001f7245 */ /* 0x000fe20000201000 */
[----:B---3--:R-:W-:Y:S01]  /*2de0*/  FFMA R25, R26, R29, R25 ;  /* 0x0000001d1a197223 */ /* 0x008fe20000000019 */
[----:B------:R-:W-:-:S03]  /*2df0*/  FADD R35, R35, R26 ;  /* 0x0000001a23237221 */ /* 0x000fc60000000000 */
[----:B----4-:R-:W-:Y:S01]  /*2e00*/  FFMA R25, R20, R30, R25 ;  /* 0x0000001e14197223 */ /* 0x010fe20000000019 */
[----:B------:R-:W-:-:S03]  /*2e10*/  FADD R35, R35, R20 ;  /* 0x0000001423237221 */ /* 0x000fc60000000000 */
[----:B-----5:R-:W-:Y:S01]  /*2e20*/  FFMA R31, R22, R31, R25 ;  /* 0x0000001f161f7223 */ /* 0x020fe20000000019 */
[----:B------:R-:W-:-:S07]  /*2e30*/  FADD R35, R35, R22 ;  /* 0x0000001623237221 */ /* 0x000fce0000000000 */
.L_x_33:
        /* <DEDUP_REMOVED lines=8> */
[----:B------:R-:W-:-:S05]  /*2ec0*/  IMAD.WIDE.U32 R20, R20, R13, R22 ;  /* 0x0000000d14147225 */ /* 0x000fca00078e0016 */
[----:B------:R-:W-:Y:S02]  /*2ed0*/  IADD3 R19, PT, PT, R21, R19, RZ ;  /* 0x0000001315137210 */ /* 0x000fe40007ffe0ff */
[----:B0-----:R-:W-:-:S04]  /*2ee0*/  LEA R18, P0, R20, UR4, 0x2 ;  /* 0x0000000414127c11 */ /* 0x001fc8000f8010ff */
[----:B------:R-:W-:-:S05]  /*2ef0*/  LEA.HI.X R19, R20, UR5, R19, 0x2, P0 ;  /* 0x0000000514137c11 */ /* 0x000fca00080f1413 */
[----:B------:R-:W2:Y:S01]  /*2f00*/  LDG.E.CONSTANT R18, desc[UR6][R18.64] ;  /* 0x0000000612127981 */ /* 0x000ea2000c1e9900 */
[----:B------:R-:W-:Y:S01]  /*2f10*/  ISETP.NE.AND P0, PT, R9, 0x1, PT ;  /* 0x000000010900780c */ /* 0x000fe20003f05270 */
[----:B------:R-:W-:-:S05]  /*2f20*/  VIADD R21, R28, 0x1 ;  /* 0x000000011c157836 */ /* 0x000fca0000000000 */
[----:B------:R-:W-:-:S05]  /*2f30*/  I2FP.F32.U32 R20, R21 ;  /* 0x0000001500147245 */ /* 0x000fca0000201000 */
[----:B--2---:R-:W-:Y:S01]  /*2f40*/  FFMA R31, R18, R20, R31 ;  /* 0x00000014121f7223 */ /* 0x004fe2000000001f */
[----:B------:R-:W-:Y:S01]  /*2f50*/  FADD R35, R35, R18 ;  /* 0x0000001223237221 */ /* 0x000fe20000000000 */
[----:B------:R-:W-:Y:S06]  /*2f60*/  @!P0 BRA `(.L_x_31) ;  /* 0x00000000006c8947 */ /* 0x000fec0003800000 */
[----:B------:R-:W-:Y:S02]  /*2f70*/  ISETP.NE.AND P0, PT, R9, 0x2, PT ;  /* 0x000000020900780c */ /* 0x000fe40003f05270 */
[----:B------:R-:W-:Y:S02]  /*2f80*/  IADD3 R25, PT, PT, R28, 0x2, RZ ;  /* 0x000000021c197810 */ /* 0x000fe40007ffe0ff */
[----:B------:R-:W-:-:S05]  /*2f90*/  IADD3 R21, P1, PT, RZ, -R21, RZ ;  /* 0x80000015ff157210 */ /* 0x000fca0007f3e0ff */
[----:B------:R-:W-:Y:S02]  /*2fa0*/  IMAD.X R20, RZ, RZ, -0x1, P1 ;  /* 0xffffffffff147424 */ /* 0x000fe400008e06ff */
[--C-:B------:R-:W-:Y:S02]  /*2fb0*/  IMAD.WIDE.U32 R18, R21, R13, R22.reuse ;  /* 0x0000000d15127225 */ /* 0x100fe400078e0016 */
[----:B------:R-:W-:Y:S02]  /*2fc0*/  @P0 IADD3 R29, P2, PT, RZ, -R25, RZ ;  /* 0x80000019ff1d0210 */ /* 0x000fe40007f5e0ff */
[-C--:B------:R-:W-:Y:S02]  /*2fd0*/  IMAD R20, R20, R13.reuse, RZ ;  /* 0x0000000d14147224 */ /* 0x080fe400078e02ff */
[----:B------:R-:W-:Y:S01]  /*2fe0*/  @P0 IADD3.X R26, PT, PT, RZ, -0x1, RZ, P2, !PT ;  /* 0xffffffffff1a0810 */ /* 0x000fe200017fe4ff */
[----:B------:R-:W-:-:S04]  /*2ff0*/  @P0 IMAD.WIDE.U32 R22, R29, R13, R22 ;  /* 0x0000000d1d160225 */ /* 0x000fc800078e0016 */
[----:B------:R-:W-:Y:S02]  /*3000*/  @P0 IMAD R26, R26, R13, RZ ;  /* 0x0000000d1a1a0224 */ /* 0x000fe400078e02ff */
[C---:B------:R-:W-:Y:S01]  /*3010*/  IMAD R21, R5.reuse, R21, R20 ;  /* 0x0000001505157224 */ /* 0x040fe200078e0214 */
[----:B------:R-:W-:Y:S01]  /*3020*/  @P0 LEA R20, P2, R22, UR4, 0x2 ;  /* 0x0000000416140c11 */ /* 0x000fe2000f8410ff */
[----:B------:R-:W-:Y:S01]  /*3030*/  @P0 IMAD R29, R5, R29, R26 ;  /* 0x0000001d051d0224 */ /* 0x000fe200078e021a */
[----:B------:R-:W-:Y:S01]  /*3040*/  LEA R26, P1, R18, UR4, 0x2 ;  /* 0x00000004121a7c11 */ /* 0x000fe2000f8210ff */
[----:B------:R-:W-:-:S05]  /*3050*/  IMAD.IADD R13, R19, 0x1, R21 ;  /* 0x00000001130d7824 */ /* 0x000fca00078e0215 */
[----:B------:R-:W-:Y:S02]  /*3060*/  LEA.HI.X R27, R18, UR5, R13, 0x2, P1 ;  /* 0x00000005121b7c11 */ /* 0x000fe400088f140d */
[----:B------:R-:W-:-:S03]  /*3070*/  @P0 IADD3 R13, PT, PT, R23, R29, RZ ;  /* 0x0000001d170d0210 */ /* 0x000fc60007ffe0ff */
[----:B------:R-:W2:Y:S01]  /*3080*/  LDG.E.CONSTANT R26, desc[UR6][R26.64] ;  /* 0x000000061a1a7981 */ /* 0x000ea2000c1e9900 */
[----:B------:R-:W-:-:S05]  /*3090*/  @P0 LEA.HI.X R21, R22, UR5, R13, 0x2, P2 ;  /* 0x0000000516150c11 */ /* 0x000fca00090f140d */
[----:B------:R-:W3:Y:S01]  /*30a0*/  @P0 LDG.E.CONSTANT R20, desc[UR6][R20.64] ;  /* 0x0000000614140981 */ /* 0x000ee2000c1e9900 */
[----:B------:R-:W-:Y:S01]  /*30b0*/  @P0 VIADD R13, R28, 0x3 ;  /* 0x000000031c0d0836 */ /* 0x000fe20000000000 */
[----:B------:R-:W-:-:S04]  /*30c0*/  I2FP.F32.U32 R25, R25 ;  /* 0x0000001900197245 */ /* 0x000fc80000201000 */
[----:B------:R-:W-:Y:S01]  /*30d0*/  @P0 I2FP.F32.U32 R13, R13 ;  /* 0x0000000d000d0245 */ /* 0x000fe20000201000 */
[----:B--2---:R-:W-:Y:S01]  /*30e0*/  FFMA R31, R26, R25, R31 ;  /* 0x000000191a1f7223 */ /* 0x004fe2000000001f */
[----:B------:R-:W-:-:S03]  /*30f0*/  FADD R35, R35, R26 ;  /* 0x0000001a23237221 */ /* 0x000fc60000000000 */
[----:B---3--:R-:W-:Y:S01]  /*3100*/  @P0 FFMA R31, R20, R13, R31 ;  /* 0x0000000d141f0223 */ /* 0x008fe2000000001f */
[----:B------:R-:W-:-:S07]  /*3110*/  @P0 FADD R35, R35, R20 ;  /* 0x0000001423230221 */ /* 0x000fce0000000000 */
.L_x_31:
[C---:B------:R-:W-:Y:S01]  /*3120*/  FSETP.GTU.AND P0, PT, |R35|.reuse, 1.1920928955078125e-07, PT ;  /* 0x340000002300780b */ /* 0x040fe20003f0c200 */
[----:B------:R-:W-:Y:S01]  /*3130*/  BSSY.RECONVERGENT B0, `(.L_x_34) ;  /* 0x0000011000007945 */ /* 0x000fe20003800200 */
[----:B------:R-:W-:Y:S02]  /*3140*/  HFMA2 R13, -RZ, RZ, 0, 0 ;  /* 0x00000000ff0d7431 */ /* 0x000fe400000001ff */
[----:B------:R-:W-:-:S13]  /*3150*/  FSETP.EQU.OR P0, PT, |R35|, +INF , !P0 ;  /* 0x7f8000002300780b */ /* 0x000fda000470a600 */
[----:B------:R-:W-:Y:S05]  /*3160*/  @P0 BRA `(.L_x_35) ;  /* 0x0000000000340947 */ /* 0x000fea0003800000 */
[----:B------:R-:W0:Y:S01]  /*3170*/  MUFU.RCP R18, R35 ;  /* 0x0000002300127308 */ /* 0x000e220000001000 */
[----:B------:R-:W-:Y:S07]  /*3180*/  BSSY.RECONVERGENT B1, `(.L_x_35) ;  /* 0x000000b000017945 */ /* 0x000fee0003800200 */
[----:B------:R-:W1:Y:S01]  /*3190*/  FCHK P0, -R31, R35 ;  /* 0x000000231f007302 */ /* 0x000e620000000100 */
[----:B0-----:R-:W-:-:S04]  /*31a0*/  FFMA R13, R18, -R35, 1 ;  /* 0x3f800000120d7423 */ /* 0x001fc80000000823 */
[----:B------:R-:W-:-:S04]  /*31b0*/  FFMA R18, R18, R13, R18 ;  /* 0x0000000d12127223 */ /* 0x000fc80000000012 */
[----:B------:R-:W-:-:S04]  /*31c0*/  FFMA R20, R18, -R31, RZ ;  /* 0x8000001f12147223 */ /* 0x000fc800000000ff */
[----:B------:R-:W-:-:S04]  /*31d0*/  FFMA R13, R20, -R35, -R31 ;  /* 0x80000023140d7223 */ /* 0x000fc8000000081f */
[----:B------:R-:W-:Y:S01]  /*31e0*/  FFMA R13, R18, R13, R20 ;  /* 0x0000000d120d7223 */ /* 0x000fe20000000014 */
[----:B-1----:R-:W-:Y:S06]  /*31f0*/  @!P0 BRA `(.L_x_36) ;  /* 0x00000000000c8947 */ /* 0x002fec0003800000 */
[----:B------:R-:W-:Y:S01]  /*3200*/  FADD R18, -R31, -RZ ;  /* 0x800000ff1f127221 */ /* 0x000fe20000000100 */
[----:B------:R-:W-:-:S07]  /*3210*/  MOV R20, 0x3230 ;  /* 0x0000323000147802 */ /* 0x000fce0000000f00 */
[----:B------:R-:W-:Y:S05]  /*3220*/  CALL.REL.NOINC `($__internal_0_$__cuda_sm3x_div_rn_noftz_f32_slowpath) ;  /* 0x0000000800847944 */ /* 0x000fea0003c00000 */
.L_x_36:
[----:B------:R-:W-:Y:S05]  /*3230*/  BSYNC.RECONVERGENT B1 ;  /* 0x0000000000017941 */ /* 0x000fea0003800200 */
.L_x_35:
[----:B------:R-:W-:Y:S05]  /*3240*/  BSYNC.RECONVERGENT B0 ;  /* 0x0000000000007941 */ /* 0x000fea0003800200 */
.L_x_34:
[----:B------:R-:W0:Y:S01]  /*3250*/  LDCU UR4, c[0x0][0x394] ;  /* 0x00007280ff0477ac */ /* 0x000e220008000800 */
[----:B------:R-:W-:Y:S01]  /*3260*/  LEA R18, P0, R14, R16, 0x2 ;  /* 0x000000100e127211 */ /* 0x000fe200078010ff */
[----:B------:R-:W-:-:S03]  /*3270*/  VIADD R2, R2, 0x1 ;  /* 0x0000000102027836 */ /* 0x000fc60000000000 */
[----:B------:R-:W-:-:S05]  /*3280*/  LEA.HI.X R19, R14, R17, R24, 0x2, P0 ;  /* 0x000000110e137211 */ /* 0x000fca00000f1418 */
[----:B------:R1:W-:Y:S01]  /*3290*/  STG.E desc[UR6][R18.64], R13 ;  /* 0x0000000d12007986 */ /* 0x0003e2000c101906 */
[----:B0-----:R-:W-:-:S13]  /*32a0*/  ISETP.GE.AND P0, PT, R2, UR4, PT ;  /* 0x0000000402007c0c */ /* 0x001fda000bf06270 */
[----:B-1----:R-:W-:Y:S05]  /*32b0*/  @!P0 BRA `(.L_x_37) ;  /* 0xffffffe800048947 */ /* 0x002fea000383ffff */
[----:B------:R-:W-:Y:S05]  /*32c0*/  EXIT ;  /* 0x000000000000794d */ /* 0x000fea0003800000 */
.L_x_28:
[----:B------:R-:W-:-:S13]  /*32d0*/  ISETP.GE.AND P0, PT, R2, R7, PT ;  /* 0x000000070200720c */ /* 0x000fda0003f06270 */
[----:B------:R-:W-:Y:S05]  /*32e0*/  @P0 EXIT ;  /* 0x000000000000094d */ /* 0x000fea0003800000 */
[----:B------:R-:W-:Y:S01]  /*32f0*/  IADD3 R3, PT, PT, R5, R4, -R7 ;  /* 0x0000000405037210 */ /* 0x000fe20007ffe807 */
[C---:B------:R-:W-:Y:S01]  /*3300*/  IMAD.WIDE.U32 R4, R2.reuse, R11, RZ ;  /* 0x0000000b02047225 */ /* 0x040fe200078e00ff */
[----:B------:R-:W-:Y:S01]  /*3310*/  SHF.R.S32.HI R0, RZ, 0x1f, R11 ;  /* 0x0000001fff007819 */ /* 0x000fe2000001140b */
[----:B------:R-:W-:Y:S01]  /*3320*/  BSSY.RECONVERGENT B0, `(.L_x_38) ;  /* 0x000004a000007945 */ /* 0x000fe20003800200 */
[----:B------:R-:W-:Y:S02]  /*3330*/  ISETP.GT.U32.AND P0, PT, R3, -0x10, PT ;  /* 0xfffffff00300780c */ /* 0x000fe40003f04070 */
[C---:B--2---:R-:W-:Y:S01]  /*3340*/  IADD3 R14, PT, PT, -R2.reuse, R7, RZ ;  /* 0x00000007020e7210 */ /* 0x044fe20007ffe1ff */
[----:B-1----:R-:W-:Y:S01]  /*3350*/  IMAD R31, R2, R0, R5 ;  /* 0x00000000021f7224 */ /* 0x002fe200078e0205 */
[----:B------:R-:W-:Y:S02]  /*3360*/  LEA R30, P1, R4, R16, 0x2 ;  /* 0x00000010041e7211 */ /* 0x000fe400078210ff */
[----:B------:R-:W-:-:S02]  /*3370*/  LOP3.LUT R32, R14, 0xf, RZ, 0xc0, !PT ;  /* 0x0000000f0e207812 */ /* 0x000fc400078ec0ff */
[----:B------:R-:W-:-:S05]  /*3380*/  LEA.HI.X R31, R4, R17, R31, 0x2, P1 ;  /* 0x00000011041f7211 */ /* 0x000fca00008f141f */
[----:B------:R-:W-:Y:S05]  /*3390*/  @P0 BRA `(.L_x_39) ;  /* 0x0000000400080947 */ /* 0x000fea0003800000 */
[----:B------:R-:W-:Y:S01]  /*33a0*/  IMAD.MOV.U32 R15, RZ, RZ, R31 ;  /* 0x000000ffff0f7224 */ /* 0x000fe200078e001f */
[----:B------:R-:W-:Y:S01]  /*33b0*/  LOP3.LUT R31, R14, 0xfffffff0, RZ, 0xc0, !PT ;  /* 0xfffffff00e1f7812 */ /* 0x000fe200078ec0ff */
[----:B------:R-:W-:Y:S01]  /*33c0*/  BSSY.RECONVERGENT B1, `(.L_x_40) ;  /* 0x000003d000017945 */ /* 0x000fe20003800200 */
[C---:B------:R-:W-:Y:S01]  /*33d0*/  SHF.L.U32 R27, R11.reuse, 0x2, RZ ;  /* 0x000000020b1b7819 */ /* 0x040fe200000006ff */
[C---:B------:R-:W-:Y:S01]  /*33e0*/  IMAD.SHL.U32 R28, R11.reuse, 0x40, RZ ;  /* 0x000000400b1c7824 */ /* 0x040fe200078e00ff */
[C-C-:B------:R-:W-:Y:S02]  /*33f0*/  SHF.L.U64.HI R26, R11.reuse, 0x6, R0.reuse ;  /* 0x000000060b1a7819 */ /* 0x140fe40000010200 */
[----:B------:R-:W-:Y:S02]  /*3400*/  SHF.L.U64.HI R29, R11, 0x2, R0 ;  /* 0x000000020b1d7819 */ /* 0x000fe40000010200 */
[----:B------:R-:W-:-:S07]  /*3410*/  IADD3 R31, PT, PT, -R31, RZ, RZ ;  /* 0x000000ff1f1f7210 */ /* 0x000fce0007ffe1ff */
.L_x_41:
[----:B-1----:R-:W-:Y:S01]  /*3420*/  IADD3 R22, P0, PT, R30, R27, RZ ;  /* 0x0000001b1e167210 */ /* 0x002fe20007f1e0ff */
[----:B------:R-:W-:Y:S01]  /*3430*/  IMAD.MOV.U32 R24, RZ, RZ, R30 ;  /* 0x000000ffff187224 */ /* 0x000fe200078e001e */
[----:B------:R-:W-:Y:S02]  /*3440*/  MOV R25, R15 ;  /* 0x0000000f00197202 */ /* 0x000fe40000000f00 */
[----:B------:R-:W-:Y:S01]  /*3450*/  IADD3 R31, PT, PT, R31, 0x10, RZ ;  /* 0x000000101f1f7810 */ /* 0x000fe20007ffe0ff */
[----:B------:R-:W-:Y:S01]  /*3460*/  IMAD.X R23, R15, 0x1, R29, P0 ;  /* 0x000000010f177824 */ /* 0x000fe200000e061d */
[----:B------:R-:W-:Y:S01]  /*3470*/  IADD3 R16, P0, PT, R22, R27, RZ ;  /* 0x0000001b16107210 */ /* 0x000fe20007f1e0ff */
[----:B------:R-:W-:Y:S03]  /*3480*/  STG.E desc[UR6][R24.64], RZ ;  /* 0x000000ff18007986 */ /* 0x000fe6000c101906 */
[----:B------:R-:W-:Y:S01]  /*3490*/  IADD3.X R17, PT, PT, R23, R29, RZ, P0, !PT ;  /* 0x0000001d17117210 */ /* 0x000fe200007fe4ff */
[----:B------:R-:W-:Y:S01]  /*34a0*/  STG.E desc[UR6][R22.64], RZ ;  /* 0x000000ff16007986 */ /* 0x000fe2000c101906 */
[----:B------:R-:W-:-:S03]  /*34b0*/  IADD3 R18, P0, PT, R16, R27, RZ ;  /* 0x0000001b10127210 */ /* 0x000fc60007f1e0ff */
[----:B------:R-:W-:Y:S02]  /*34c0*/  STG.E desc[UR6][R16.64], RZ ;  /* 0x000000ff10007986 */ /* 0x000fe4000c101906 */
[----:B------:R-:W-:Y:S01]  /*34d0*/  IMAD.X R19, R17, 0x1, R29, P0 ;  /* 0x0000000111137824 */ /* 0x000fe200000e061d */
[----:B------:R-:W-:-:S04]  /*34e0*/  IADD3 R10, P0, PT, R18, R27, RZ ;  /* 0x0000001b120a7210 */ /* 0x000fc80007f1e0ff */
        /* <DEDUP_REMOVED lines=9> */
[----:B------:R0:W-:Y:S02]  /*3580*/  STG.E desc[UR6][R4.64], RZ ;  /* 0x000000ff04007986 */ /* 0x0001e4000c101906 */
[----:B------:R-:W-:Y:S01]  /*3590*/  IMAD.X R7, R5, 0x1, R29, P0 ;  /* 0x0000000105077824 */ /* 0x000fe200000e061d */
[----:B------:R-:W-:-:S04]  /*35a0*/  IADD3 R8, P0, PT, R6, R27, RZ ;  /* 0x0000001b06087210 */ /* 0x000fc80007f1e0ff */
[----:B------:R-:W-:Y:S01]  /*35b0*/  IADD3.X R9, PT, PT, R7, R29, RZ, P0, !PT ;  /* 0x0000001d07097210 */ /* 0x000fe200007fe4ff */
[----:B------:R1:W-:Y:S01]  /*35c0*/  STG.E desc[UR6][R6.64], RZ ;  /* 0x000000ff06007986 */ /* 0x0003e2000c101906 */
[-C--:B------:R-:W-:Y:S02]  /*35d0*/  IADD3 R12, P0, PT, R8, R27.reuse, RZ ;  /* 0x0000001b080c7210 */ /* 0x080fe40007f1e0ff */
[----:B0-----:R-:W-:Y:S01]  /*35e0*/  IADD3 R4, P1, PT, R30, R28, RZ ;  /* 0x0000001c1e047210 */ /* 0x001fe20007f3e0ff */
[----:B------:R1:W-:Y:S02]  /*35f0*/  STG.E desc[UR6][R8.64], RZ ;  /* 0x000000ff08007986 */ /* 0x0003e4000c101906 */
[----:B------:R-:W-:Y:S01]  /*3600*/  IMAD.X R13, R9, 0x1, R29, P0 ;  /* 0x00000001090d7824 */ /* 0x000fe200000e061d */
[----:B------:R-:W-:Y:S01]  /*3610*/  IADD3 R20, P0, PT, R12, R27, RZ ;  /* 0x0000001b0c147210 */ /* 0x000fe20007f1e0ff */
[----:B------:R-:W-:-:S03]  /*3620*/  IMAD.X R5, R15, 0x1, R26, P1 ;  /* 0x000000010f057824 */ /* 0x000fc600008e061a */
[----:B------:R-:W-:Y:S01]  /*3630*/  IADD3.X R21, PT, PT, R13, R29, RZ, P0, !PT ;  /* 0x0000001d0d157210 */ /* 0x000fe200007fe4ff */
[----:B------:R1:W-:Y:S01]  /*3640*/  STG.E desc[UR6][R12.64], RZ ;  /* 0x000000ff0c007986 */ /* 0x0003e2000c101906 */
[----:B------:R-:W-:-:S03]  /*3650*/  IADD3 R24, P0, PT, R20, R27, RZ ;  /* 0x0000001b14187210 */ /* 0x000fc60007f1e0ff */
[----:B------:R1:W-:Y:S02]  /*3660*/  STG.E desc[UR6][R20.64], RZ ;  /* 0x000000ff14007986 */ /* 0x0003e4000c101906 */
[----:B------:R-:W-:Y:S01]  /*3670*/  IMAD.X R25, R21, 0x1, R29, P0 ;  /* 0x0000000115197824 */ /* 0x000fe200000e061d */
[----:B------:R-:W-:-:S04]  /*3680*/  IADD3 R22, P0, PT, R24, R27, RZ ;  /* 0x0000001b18167210 */ /* 0x000fc80007f1e0ff */
        /* <DEDUP_REMOVED lines=9> */
[----:B------:R1:W-:Y:S01]  /*3720*/  STG.E desc[UR6][R10.64], RZ ;  /* 0x000000ff0a007986 */ /* 0x0003e2000c101906 */
[----:B------:R-:W-:Y:S01]  /*3730*/  IADD3 R30, P2, PT, R2, R27, RZ ;  /* 0x0000001b021e7210 */ /* 0x000fe20007f5e0ff */
[----:B------:R-:W-:Y:S01]  /*3740*/  IMAD.X R3, R11, 0x1, R29, P0 ;  /* 0x000000010b037824 */ /* 0x000fe200000e061d */
[----:B------:R-:W-:-:S04]  /*3750*/  ISETP.NE.AND P0, PT, R31, RZ, PT ;  /* 0x000000ff1f00720c */ /* 0x000fc80003f05270 */
[----:B------:R1:W-:Y:S01]  /*3760*/  STG.E desc[UR6][R2.64], RZ ;  /* 0x000000ff02007986 */ /* 0x0003e2000c101906 */
[----:B------:R-:W-:-:S08]  /*3770*/  IADD3.X R15, PT, PT, R3, R29, RZ, P2, !PT ;  /* 0x0000001d030f7210 */ /* 0x000fd000017fe4ff */
[----:B------:R-:W-:Y:S05]  /*3780*/  @P0 BRA `(.L_x_41) ;  /* 0xfffffffc00240947 */ /* 0x000fea000383ffff */
[----:B------:R-:W-:Y:S05]  /*3790*/  BSYNC.RECONVERGENT B1 ;  /* 0x0000000000017941 */ /* 0x000fea0003800200 */
.L_x_40:
[----:B------:R-:W-:Y:S01]  /*37a0*/  IMAD.MOV.U32 R30, RZ, RZ, R4 ;  /* 0x000000ffff1e7224 */ /* 0x000fe200078e0004 */
[----:B------:R-:W-:-:S07]  /*37b0*/  MOV R31, R5 ;  /* 0x00000005001f7202 */ /* 0x000fce0000000f00 */
.L_x_39:
[----:B------:R-:W-:Y:S05]  /*37c0*/  BSYNC.RECONVERGENT B0 ;  /* 0x0000000000007941 */ /* 0x000fea0003800200 */
.L_x_38:
[----:B------:R-:W-:-:S13]  /*37d0*/  ISETP.NE.AND P0, PT, R32, RZ, PT ;  /* 0x000000ff2000720c */ /* 0x000fda0003f05270 */
[----:B------:R-:W-:Y:S05]  /*37e0*/  @!P0 EXIT ;  /* 0x000000000000894d */ /* 0x000fea0003800000 */
[----:B------:R-:W-:Y:S01]  /*37f0*/  ISETP.GE.U32.AND P1, PT, R32, 0x8, PT ;  /* 0x000000082000780c */ /* 0x000fe20003f26070 */
[----:B------:R-:W-:Y:S01]  /*3800*/  BSSY.RECONVERGENT B0, `(.L_x_42) ;  /* 0x0000020000007945 */ /* 0x000fe20003800200 */
[----:B------:R-:W-:-:S04]  /*3810*/  LOP3.LUT R18, R14, 0x7, RZ, 0xc0, !PT ;  /* 0x000000070e127812 */ /* 0x000fc800078ec0ff */
[----:B------:R-:W-:-:S07]  /*3820*/  ISETP.NE.AND P0, PT, R18, RZ, PT ;  /* 0x000000ff1200720c */ /* 0x000fce0003f05270 */
[----:B------:R-:W-:Y:S06]  /*3830*/  @!P1 BRA `(.L_x_43) ;  /* 0x0000000000709947 */ /* 0x000fec0003800000 */
[----:B------:R-:W0:Y:S01]  /*3840*/  LDCU UR4, c[0x0][0x390] ;  /* 0x00007200ff0477ac */ /* 0x000e220008000800 */
[----:B------:R2:W-:Y:S01]  /*3850*/  STG.E desc[UR6][R30.64], RZ ;  /* 0x000000ff1e007986 */ /* 0x0005e2000c101906 */
[----:B0-----:R-:W-:Y:S02]  /*3860*/  USHF.L.U32 UR5, UR4, 0x2, URZ ;  /* 0x0000000204057899 */ /* 0x001fe400080006ff */
[----:B------:R-:W-:-:S05]  /*3870*/  IMAD.U32 R15, RZ, RZ, UR4 ;  /* 0x00000004ff0f7e24 */ /* 0x000fca000f8e00ff */
[----:B------:R-:W-:Y:S02]  /*3880*/  SHF.L.U64.HI R15, R15, 0x2, R0 ;  /* 0x000000020f0f7819 */ /* 0x000fe40000010200 */
[----:B-1----:R-:W-:-:S04]  /*3890*/  IADD3 R2, P1, PT, R30, UR5, RZ ;  /* 0x000000051e027c10 */ /* 0x002fc8000ff3e0ff */
[----:B------:R-:W-:Y:S02]  /*38a0*/  IADD3.X R3, PT, PT, R31, R15, RZ, P1, !PT ;  /* 0x0000000f1f037210 */ /* 0x000fe40000ffe4ff */
[----:B------:R-:W-:-:S03]  /*38b0*/  IADD3 R4, P1, PT, R2, UR5, RZ ;  /* 0x0000000502047c10 */ /* 0x000fc6000ff3e0ff */
[----:B------:R0:W-:Y:S02]  /*38c0*/  STG.E desc[UR6][R2.64], RZ ;  /* 0x000000ff02007986 */ /* 0x0001e4000c101906 */
[----:B------:R-:W-:Y:S01]  /*38d0*/  IMAD.X R5, R3, 0x1, R15, P1 ;  /* 0x0000000103057824 */ /* 0x000fe200008e060f */
[----:B------:R-:W-:-:S04]  /*38e0*/  IADD3 R6, P1, PT, R4, UR5, RZ ;  /* 0x0000000504067c10 */ /* 0x000fc8000ff3e0ff */
[----:B------:R-:W-:Y:S01]  /*38f0*/  IADD3.X R7, PT, PT, R5, R15, RZ, P1, !PT ;  /* 0x0000000f05077210 */ /* 0x000fe20000ffe4ff */
[----:B------:R0:W-:Y:S01]  /*3900*/  STG.E desc[UR6][R4.64], RZ ;  /* 0x000000ff04007986 */ /* 0x0001e2000c101906 */
        /* <DEDUP_REMOVED lines=12> */
[----:B--2---:R-:W-:-:S03]  /*39d0*/  IADD3 R30, P1, PT, R16, UR5, RZ ;  /* 0x00000005101e7c10 */ /* 0x004fc6000ff3e0ff */
[----:B------:R0:W-:Y:S02]  /*39e0*/  STG.E desc[UR6][R16.64], RZ ;  /* 0x000000ff10007986 */ /* 0x0001e4000c101906 */
[----:B------:R-:W-:-:S08]  /*39f0*/  IMAD.X R31, R17, 0x1, R15, P1 ;  /* 0x00000001111f7824 */ /* 0x000fd000008e060f */
.L_x_43:
[----:B------:R-:W-:Y:S05]  /*3a00*/  BSYNC.RECONVERGENT B0 ;  /* 0x0000000000007941 */ /* 0x000fea0003800200 */
.L_x_42:
[----:B------:R-:W-:Y:S05]  /*3a10*/  @!P0 EXIT ;  /* 0x000000000000894d */ /* 0x000fea0003800000 */
[----:B------:R-:W-:Y:S01]  /*3a20*/  ISETP.GE.U32.AND P1, PT, R18, 0x4, PT ;  /* 0x000000041200780c */ /* 0x000fe20003f26070 */
[----:B------:R-:W-:Y:S01]  /*3a30*/  BSSY.RECONVERGENT B0, `(.L_x_44) ;  /* 0x0000014000007945 */ /* 0x000fe20003800200 */
[----:B------:R-:W-:-:S04]  /*3a40*/  LOP3.LUT R14, R14, 0x3, RZ, 0xc0, !PT ;  /* 0x000000030e0e7812 */ /* 0x000fc800078ec0ff */
[----:B------:R-:W-:-:S07]  /*3a50*/  ISETP.NE.AND P0, PT, R14, RZ, PT ;  /* 0x000000ff0e00720c */ /* 0x000fce0003f05270 */
[----:B------:R-:W-:Y:S06]  /*3a60*/  @!P1 BRA `(.L_x_45) ;  /* 0x0000000000409947 */ /* 0x000fec0003800000 */
[----:B------:R-:W2:Y:S01]  /*3a70*/  LDCU UR4, c[0x0][0x390] ;  /* 0x00007200ff0477ac */ /* 0x000ea20008000800 */
[----:B------:R3:W-:Y:S01]  /*3a80*/  STG.E desc[UR6][R30.64], RZ ;  /* 0x000000ff1e007986 */ /* 0x0007e2000c101906 */
[----:B--2---:R-:W-:Y:S02]  /*3a90*/  USHF.L.U32 UR5, UR4, 0x2, URZ ;  /* 0x0000000204057899 */ /* 0x004fe400080006ff */
[----:B01----:R-:W-:-:S04]  /*3aa0*/  MOV R9, UR4 ;  /* 0x0000000400097c02 */ /* 0x003fc80008000f00 */
[----:B------:R-:W-:Y:S02]  /*3ab0*/  SHF.L.U64.HI R9, R9, 0x2, R0 ;  /* 0x0000000209097819 */ /* 0x000fe40000010200 */
[----:B------:R-:W-:-:S05]  /*3ac0*/  IADD3 R2, P1, PT, R30, UR5, RZ ;  /* 0x000000051e027c10 */ /* 0x000fca000ff3e0ff */
[----:B------:R-:W-:Y:S01]  /*3ad0*/  IMAD.X R3, R31, 0x1, R9, P1 ;  /* 0x000000011f037824 */ /* 0x000fe200008e0609 */
[----:B------:R-:W-:-:S04]  /*3ae0*/  IADD3 R4, P1, PT, R2, UR5, RZ ;  /* 0x0000000502047c10 */ /* 0x000fc8000ff3e0ff */
[----:B------:R-:W-:Y:S01]  /*3af0*/  IADD3.X R5, PT, PT, R3, R9, RZ, P1, !PT ;  /* 0x0000000903057210 */ /* 0x000fe20000ffe4ff */
[----:B------:R2:W-:Y:S01]  /*3b00*/  STG.E desc[UR6][R2.64], RZ ;  /* 0x000000ff02007986 */ /* 0x0005e2000c101906 */
[----:B------:R-:W-:-:S03]  /*3b10*/  IADD3 R6, P1, PT, R4, UR5, RZ ;  /* 0x0000000504067c10 */ /* 0x000fc6000ff3e0ff */
[----:B------:R2:W-:Y:S02]  /*3b20*/  STG.E desc[UR6][R4.64], RZ ;  /* 0x000000ff04007986 */ /* 0x0005e4000c101906 */
[----:B------:R-:W-:Y:S01]  /*3b30*/  IMAD.X R7, R5, 0x1, R9, P1 ;  /* 0x0000000105077824 */ /* 0x000fe200008e0609 */
[----:B---3--:R-:W-:-:S04]  /*3b40*/  IADD3 R30, P1, PT, R6, UR5, RZ ;  /* 0x00000005061e7c10 */ /* 0x008fc8000ff3e0ff */
[----:B------:R2:W-:Y:S01]  /*3b50*/  STG.E desc[UR6][R6.64], RZ ;  /* 0x000000ff06007986 */ /* 0x0005e2000c101906 */
[----:B------:R-:W-:-:S08]  /*3b60*/  IADD3.X R31, PT, PT, R7, R9, RZ, P1, !PT ;  /* 0x00000009071f7210 */ /* 0x000fd00000ffe4ff */
.L_x_45:
[----:B------:R-:W-:Y:S05]  /*3b70*/  BSYNC.RECONVERGENT B0 ;  /* 0x0000000000007941 */ /* 0x000fea0003800200 */
.L_x_44:
[----:B------:R-:W-:Y:S05]  /*3b80*/  @!P0 EXIT ;  /* 0x000000000000894d */ /* 0x000fea0003800000 */
[----:B012---:R-:W0:Y:S01]  /*3b90*/  LDC R3, c[0x0][0x390] ;  /* 0x0000e400ff037b82 */ /* 0x007e220000000800 */
[----:B------:R-:W-:Y:S01]  /*3ba0*/  IMAD.MOV R2, RZ, RZ, -R14 ;  /* 0x000000ffff027224 */ /* 0x000fe200078e0a0e */
[----:B0-----:R-:W-:-:S07]  /*3bb0*/  SHF.L.U64.HI R4, R3, 0x2, R0 ;  /* 0x0000000203047819 */ /* 0x001fce0000010200 */
.L_x_46:
[----:B------:R-:W-:Y:S01]  /*3bc0*/  IADD3 R2, PT, PT, R2, 0x1, RZ ;  /* 0x0000000102027810 */ /* 0x000fe20007ffe0ff */
[----:B------:R0:W-:Y:S03]  /*3bd0*/  STG.E desc[UR6][R30.64], RZ ;  /* 0x000000ff1e007986 */ /* 0x0001e6000c101906 */
[----:B------:R-:W-:Y:S02]  /*3be0*/  ISETP.NE.AND P0, PT, R2, RZ, PT ;  /* 0x000000ff0200720c */ /* 0x000fe40003f05270 */
[----:B0-----:R-:W-:-:S05]  /*3bf0*/  LEA R30, P1, R3, R30, 0x2 ;  /* 0x0000001e031e7211 */ /* 0x001fca00078210ff */
[----:B------:R-:W-:-:S06]  /*3c00*/  IMAD.X R0, R31, 0x1, R4, P1 ;  /* 0x000000011f007824 */ /* 0x000fcc00008e0604 */
[----:B------:R-:W-:Y:S05]  /*3c10*/  @!P0 EXIT ;  /* 0x000000000000894d */ /* 0x000fea0003800000 */
[----:B------:R-:W-:Y:S01]  /*3c20*/  MOV R31, R0 ;  /* 0x00000000001f7202 */ /* 0x000fe20000000f00 */
[----:B------:R-:W-:Y:S06]  /*3c30*/  BRA `(.L_x_46) ;  /* 0xfffffffc00e07947 */ /* 0x000fec000383ffff */
        .weak           $__internal_0_$__cuda_sm3x_div_rn_noftz_f32_slowpath
        .type           $__internal_0_$__cuda_sm3x_div_rn_noftz_f32_slowpath,@function
        .size           $__internal_0_$__cuda_sm3x_div_rn_noftz_f32_slowpath,(.L_x_113 - $__internal_0_$__cuda_sm3x_div_rn_noftz_f32_slowpath)
$__internal_0_$__cuda_sm3x_div_rn_noftz_f32_slowpath:
[----:B------:R-:W-:Y:S01]  /*3c40*/  SHF.R.U32.HI R21, RZ, 0x17, R35 ;  /* 0x00000017ff157819 */ /* 0x000fe20000011623 */
[----:B------:R-:W-:Y:S01]  /*3c50*/  BSSY.RECONVERGENT B2, `(.L_x_47) ;  /* 0x0000062000027945 */ /* 0x000fe20003800200 */
[----:B------:R-:W-:Y:S02]  /*3c60*/  SHF.R.U32.HI R13, RZ, 0x17, R18 ;  /* 0x00000017ff0d7819 */ /* 0x000fe40000011612 */
[----:B------:R-:W-:Y:S02]  /*3c70*/  LOP3.LUT R21, R21, 0xff, RZ, 0xc0, !PT ;  /* 0x000000ff15157812 */ /* 0x000fe400078ec0ff */
[----:B------:R-:W-:-:S03]  /*3c80*/  LOP3.LUT R13, R13, 0xff, RZ, 0xc0, !PT ;  /* 0x000000ff0d0d7812 */ /* 0x000fc600078ec0ff */
[----:B------:R-:W-:Y:S01]  /*3c90*/  VIADD R23, R21, 0xffffffff ;  /* 0xffffffff15177836 */ /* 0x000fe20000000000 */
[----:B------:R-:W-:-:S04]  /*3ca0*/  IADD3 R22, PT, PT, R13, -0x1, RZ ;  /* 0xffffffff0d167810 */ /* 0x000fc80007ffe0ff */
[----:B------:R-:W-:-:S04]  /*3cb0*/  ISETP.GT.U32.AND P0, PT, R23, 0xfd, PT ;  /* 0x000000fd1700780c */ /* 0x000fc80003f04070 */
[----:B------:R-:W-:-:S13]  /*3cc0*/  ISETP.GT.U32.OR P0, PT, R22, 0xfd, P0 ;  /* 0x000000fd1600780c */ /* 0x000fda0000704470 */
[----:B------:R-:W-:Y:S01]  /*3cd0*/  @!P0 IMAD.MOV.U32 R19, RZ, RZ, RZ ;  /* 0x000000ffff138224 */ /* 0x000fe200078e00ff */
[----:B------:R-:W-:Y:S06]  /*3ce0*/  @!P0 BRA `(.L_x_48) ;  /* 0x00000000005c8947 */ /* 0x000fec0003800000 */
[----:B------:R-:W-:Y:S02]  /*3cf0*/  FSETP.GTU.FTZ.AND P0, PT, |R18|, +INF , PT ;  /* 0x7f8000001200780b */ /* 0x000fe40003f1c200 */
[----:B------:R-:W-:-:S04]  /*3d00*/  FSETP.GTU.FTZ.AND P1, PT, |R35|, +INF , PT ;  /* 0x7f8000002300780b */ /* 0x000fc80003f3c200 */
[----:B------:R-:W-:-:S13]  /*3d10*/  PLOP3.LUT P0, PT, P0, P1, PT, 0xf8, 0x8f ;  /* 0x00000000008f781c */ /* 0x000fda0000703f70 */
[----:B------:R-:W-:Y:S05]  /*3d20*/  @P0 BRA `(.L_x_49) ;  /* 0x00000004004c0947 */ /* 0x000fea0003800000 */
[----:B------:R-:W-:-:S13]  /*3d30*/  LOP3.LUT P0, RZ, R35, 0x7fffffff, R18, 0xc8, !PT ;  /* 0x7fffffff23ff7812 */ /* 0x000fda000780c812 */
[----:B------:R-:W-:Y:S05]  /*3d40*/  @!P0 BRA `(.L_x_50) ;  /* 0x00000004003c8947 */ /* 0x000fea0003800000 */
[C---:B------:R-:W-:Y:S02]  /*3d50*/  FSETP.NEU.FTZ.AND P2, PT, |R18|.reuse, +INF , PT ;  /* 0x7f8000001200780b */ /* 0x040fe40003f5d200 */
[----:B------:R-:W-:Y:S02]  /*3d60*/  FSETP.NEU.FTZ.AND P1, PT, |R35|, +INF , PT ;  /* 0x7f8000002300780b */ /* 0x000fe40003f3d200 */
[----:B------:R-:W-:-:S11]  /*3d70*/  FSETP.NEU.FTZ.AND P0, PT, |R18|, +INF , PT ;  /* 0x7f8000001200780b */ /* 0x000fd60003f1d200 */
[----:B------:R-:W-:Y:S05]  /*3d80*/  @!P1 BRA !P2, `(.L_x_50) ;  /* 0x00000004002c9947 */ /* 0x000fea0005000000 */
[----:B------:R-:W-:-:S04]  /*3d90*/  LOP3.LUT P2, RZ, R18, 0x7fffffff, RZ, 0xc0, !PT ;  /* 0x7fffffff12ff7812 */ /* 0x000fc8000784c0ff */
[----:B------:R-:W-:-:S13]  /*3da0*/  PLOP3.LUT P1, PT, P1, P2, PT, 0x2f, 0xf2 ;  /* 0x0000000000f2781c */ /* 0x000fda0000f24577 */
[----:B------:R-:W-:Y:S05]  /*3db0*/  @P1 BRA `(.L_x_51) ;  /* 0x0000000400181947 */ /* 0x000fea0003800000 */
[----:B------:R-:W-:-:S04]  /*3dc0*/  LOP3.LUT P1, RZ, R35, 0x7fffffff, RZ, 0xc0, !PT ;  /* 0x7fffffff23ff7812 */ /* 0x000fc8000782c0ff */
[----:B------:R-:W-:-:S13]  /*3dd0*/  PLOP3.LUT P0, PT, P0, P1, PT, 0x2f, 0xf2 ;  /* 0x0000000000f2781c */ /* 0x000fda0000702577 */
[----:B------:R-:W-:Y:S05]  /*3de0*/  @P0 BRA `(.L_x_52) ;  /* 0x0000000400000947 */ /* 0x000fea0003800000 */
[----:B------:R-:W-:Y:S02]  /*3df0*/  ISETP.GE.AND P0, PT, R22, RZ, PT ;  /* 0x000000ff1600720c */ /* 0x000fe40003f06270 */
[----:B------:R-:W-:-:S11]  /*3e00*/  ISETP.GE.AND P1, PT, R23, RZ, PT ;  /* 0x000000ff1700720c */ /* 0x000fd60003f26270 */
[----:B------:R-:W-:Y:S01]  /*3e10*/  @P0 MOV R19, RZ ;  /* 0x000000ff00130202 */ /* 0x000fe20000000f00 */
[----:B------:R-:W-:Y:S02]  /*3e20*/  @!P0 IMAD.MOV.U32 R19, RZ, RZ, -0x40 ;  /* 0xffffffc0ff138424 */ /* 0x000fe400078e00ff */
[----:B------:R-:W-:Y:S01]  /*3e30*/  @!P0 FFMA R18, R18, 1.84467440737095516160e+19, RZ ;  /* 0x5f80000012128823 */ /* 0x000fe200000000ff */
[----:B------:R-:W-:Y:S02]  /*3e40*/  @!P1 FFMA R35, R35, 1.84467440737095516160e+19, RZ ;  /* 0x5f80000023239823 */ /* 0x000fe400000000ff */
[----:B------:R-:W-:-:S07]  /*3e50*/  @!P1 IADD3 R19, PT, PT, R19, 0x40, RZ ;  /* 0x0000004013139810 */ /* 0x000fce0007ffe0ff */
.L_x_48:
[----:B------:R-:W-:Y:S01]  /*3e60*/  LEA R22, R21, 0xc0800000, 0x17 ;  /* 0xc080000015167811 */ /* 0x000fe200078eb8ff */
[----:B------:R-:W-:Y:S04]  /*3e70*/  BSSY.RECONVERGENT B3, `(.L_x_53) ;  /* 0x0000036000037945 */ /* 0x000fe80003800200 */
[----:B------:R-:W-:Y:S01]  /*3e80*/  IMAD.IADD R35, R35, 0x1, -R22 ;  /* 0x0000000123237824 */ /* 0x000fe200078e0a16 */
[----:B------:R-:W-:-:S03]  /*3e90*/  IADD3 R22, PT, PT, R13, -0x7f, RZ ;  /* 0xffffff810d167810 */ /* 0x000fc60007ffe0ff */
[----:B------:R-:W0:Y:S01]  /*3ea0*/  MUFU.RCP R23, R35 ;  /* 0x0000002300177308 */ /* 0x000e220000001000 */
[----:B------:R-:W-:Y:S01]  /*3eb0*/  FADD.FTZ R26, -R35, -RZ ;  /* 0x800000ff231a7221 */ /* 0x000fe20000010100 */
[C---:B------:R-:W-:Y:S01]  /*3ec0*/  IMAD R13, R22.reuse, -0x800000, R18 ;  /* 0xff800000160d7824 */ /* 0x040fe200078e0212 */
[----:B------:R-:W-:-:S05]  /*3ed0*/  IADD3 R22, PT, PT, R22, 0x7f, -R21 ;  /* 0x0000007f16167810 */ /* 0x000fca0007ffe815 */
[----:B------:R-:W-:Y:S02]  /*3ee0*/  IMAD.IADD R22, R22, 0x1, R19 ;  /* 0x0000000116167824 */ /* 0x000fe400078e0213 */
[----:B0-----:R-:W-:-:S04]  /*3ef0*/  FFMA R28, R23, R26, 1 ;  /* 0x3f800000171c7423 */ /* 0x001fc8000000001a */
[----:B------:R-:W-:-:S04]  /*3f00*/  FFMA R18, R23, R28, R23 ;  /* 0x0000001c17127223 */ /* 0x000fc80000000017 */
[----:B------:R-:W-:-:S04]  /*3f10*/  FFMA R23, R13, R18, RZ ;  /* 0x000000120d177223 */ /* 0x000fc800000000ff */
[----:B------:R-:W-:-:S04]  /*3f20*/  FFMA R25, R26, R23, R13 ;  /* 0x000000171a197223 */ /* 0x000fc8000000000d */
[----:B------:R-:W-:-:S04]  /*3f30*/  FFMA R25, R18, R25, R23 ;  /* 0x0000001912197223 */ /* 0x000fc80000000017 */
[----:B------:R-:W-:-:S04]  /*3f40*/  FFMA R26, R26, R25, R13 ;  /* 0x000000191a1a7223 */ /* 0x000fc8000000000d */
[----:B------:R-:W-:-:S05]  /*3f50*/  FFMA R13, R18, R26, R25 ;  /* 0x0000001a120d7223 */ /* 0x000fca0000000019 */
[----:B------:R-:W-:-:S04]  /*3f60*/  SHF.R.U32.HI R21, RZ, 0x17, R13 ;  /* 0x00000017ff157819 */ /* 0x000fc8000001160d */
[----:B------:R-:W-:-:S04]  /*3f70*/  LOP3.LUT R21, R21, 0xff, RZ, 0xc0, !PT ;  /* 0x000000ff15157812 */ /* 0x000fc800078ec0ff */
[----:B------:R-:W-:-:S05]  /*3f80*/  IADD3 R23, PT, PT, R21, R22, RZ ;  /* 0x0000001615177210 */ /* 0x000fca0007ffe0ff */
[----:B------:R-:W-:-:S05]  /*3f90*/  VIADD R19, R23, 0xffffffff ;  /* 0xffffffff17137836 */ /* 0x000fca0000000000 */
[----:B------:R-:W-:-:S13]  /*3fa0*/  ISETP.GE.U32.AND P0, PT, R19, 0xfe, PT ;  /* 0x000000fe1300780c */ /* 0x000fda0003f06070 */
[----:B------:R-:W-:Y:S05]  /*3fb0*/  @!P0 BRA `(.L_x_54) ;  /* 0x0000000000808947 */ /* 0x000fea0003800000 */
[----:B------:R-:W-:-:S13]  /*3fc0*/  ISETP.GT.AND P0, PT, R23, 0xfe, PT ;  /* 0x000000fe1700780c */ /* 0x000fda0003f04270 */
[----:B------:R-:W-:Y:S05]  /*3fd0*/  @P0 BRA `(.L_x_55) ;  /* 0x00000000006c0947 */ /* 0x000fea0003800000 */
[----:B------:R-:W-:-:S13]  /*3fe0*/  ISETP.GE.AND P0, PT, R23, 0x1, PT ;  /* 0x000000011700780c */ /* 0x000fda0003f06270 */
[----:B------:R-:W-:Y:S05]  /*3ff0*/  @P0 BRA `(.L_x_56) ;  /* 0x0000000000740947 */ /* 0x000fea0003800000 */
[----:B------:R-:W-:Y:S02]  /*4000*/  ISETP.GE.AND P0, PT, R23, -0x18, PT ;  /* 0xffffffe81700780c */ /* 0x000fe40003f06270 */
[----:B------:R-:W-:-:S11]  /*4010*/  LOP3.LUT R13, R13, 0x80000000, RZ, 0xc0, !PT ;  /* 0x800000000d0d7812 */ /* 0x000fd600078ec0ff */
[----:B------:R-:W-:Y:S05]  /*4020*/  @!P0 BRA `(.L_x_56) ;  /* 0x0000000000688947 */ /* 0x000fea0003800000 */
[CCC-:B------:R-:W-:Y:S01]  /*4030*/  FFMA.RZ R19, R18.reuse, R26.reuse, R25.reuse ;  /* 0x0000001a12137223 */ /* 0x1c0fe2000000c019 */
[C---:B------:R-:W-:Y:S02]  /*4040*/  IADD3 R22, PT, PT, R23.reuse, 0x20, RZ ;  /* 0x0000002017167810 */ /* 0x040fe40007ffe0ff */
[----:B------:R-:W-:Y:S02]  /*4050*/  ISETP.NE.AND P2, PT, R23, RZ, PT ;  /* 0x000000ff1700720c */ /* 0x000fe40003f45270 */
[----:B------:R-:W-:Y:S01]  /*4060*/  LOP3.LUT R21, R19, 0x7fffff, RZ, 0xc0, !PT ;  /* 0x007fffff13157812 */ /* 0x000fe200078ec0ff */
[CCC-:B------:R-:W-:Y:S01]  /*4070*/  FFMA.RP R19, R18.reuse, R26.reuse, R25.reuse ;  /* 0x0000001a12137223 */ /* 0x1c0fe20000008019 */
[----:B------:R-:W-:Y:S01]  /*4080*/  FFMA.RM R18, R18, R26, R25 ;  /* 0x0000001a12127223 */ /* 0x000fe20000004019 */
[----:B------:R-:W-:Y:S01]  /*4090*/  ISETP.NE.AND P1, PT, R23, RZ, PT ;  /* 0x000000ff1700720c */ /* 0x000fe20003f25270 */
[----:B------:R-:W-:Y:S01]  /*40a0*/  IMAD.MOV R23, RZ, RZ, -R23 ;  /* 0x000000ffff177224 */ /* 0x000fe200078e0a17 */
[----:B------:R-:W-:-:S02]  /*40b0*/  LOP3.LUT R21, R21, 0x800000, RZ, 0xfc, !PT ;  /* 0x0080000015157812 */ /* 0x000fc400078efcff */
[----:B------:R-:W-:Y:S02]  /*40c0*/  FSETP.NEU.FTZ.AND P0, PT, R19, R18, PT ;  /* 0x000000121300720b */ /* 0x000fe40003f1d000 */
[----:B------:R-:W-:Y:S02]  /*40d0*/  SHF.L.U32 R22, R21, R22, RZ ;  /* 0x0000001615167219 */ /* 0x000fe400000006ff */
[----:B------:R-:W-:Y:S02]  /*40e0*/  SEL R18, R23, RZ, P2 ;  /* 0x000000ff17127207 */ /* 0x000fe40001000000 */
[----:B------:R-:W-:Y:S02]  /*40f0*/  ISETP.NE.AND P1, PT, R22, RZ, P1 ;  /* 0x000000ff1600720c */ /* 0x000fe40000f25270 */
[----:B------:R-:W-:Y:S02]  /*4100*/  SHF.R.U32.HI R18, RZ, R18, R21 ;  /* 0x00000012ff127219 */ /* 0x000fe40000011615 */
[----:B------:R-:W-:-:S02]  /*4110*/  PLOP3.LUT P0, PT, P0, P1, PT, 0xf8, 0x8f ;  /* 0x00000000008f781c */ /* 0x000fc40000703f70 */
[----:B------:R-:W-:Y:S02]  /*4120*/  SHF.R.U32.HI R22, RZ, 0x1, R18 ;  /* 0x00000001ff167819 */ /* 0x000fe40000011612 */
[----:B------:R-:W-:-:S04]  /*4130*/  SEL R19, RZ, 0x1, !P0 ;  /* 0x00000001ff137807 */ /* 0x000fc80004000000 */
[----:B------:R-:W-:-:S04]  /*4140*/  LOP3.LUT R19, R19, 0x1, R22, 0xf8, !PT ;  /* 0x0000000113137812 */ /* 0x000fc800078ef816 */
[----:B------:R-:W-:-:S04]  /*4150*/  LOP3.LUT R19, R19, R18, RZ, 0xc0, !PT ;  /* 0x0000001213137212 */ /* 0x000fc800078ec0ff */
[----:B------:R-:W-:-:S04]  /*4160*/  IADD3 R22, PT, PT, R22, R19, RZ ;  /* 0x0000001316167210 */ /* 0x000fc80007ffe0ff */
[----:B------:R-:W-:Y:S01]  /*4170*/  LOP3.LUT R13, R22, R13, RZ, 0xfc, !PT ;  /* 0x0000000d160d7212 */ /* 0x000fe200078efcff */
[----:B------:R-:W-:Y:S06]  /*4180*/  BRA `(.L_x_56) ;  /* 0x0000000000107947 */ /* 0x000fec0003800000 */
.L_x_55:
[----:B------:R-:W-:-:S04]  /*4190*/  LOP3.LUT R13, R13, 0x80000000, RZ, 0xc0, !PT ;  /* 0x800000000d0d7812 */ /* 0x000fc800078ec0ff */
[----:B------:R-:W-:Y:S01]  /*41a0*/  LOP3.LUT R13, R13, 0x7f800000, RZ, 0xfc, !PT ;  /* 0x7f8000000d0d7812 */ /* 0x000fe200078efcff */
[----:B------:R-:W-:Y:S06]  /*41b0*/  BRA `(.L_x_56) ;  /* 0x0000000000047947 */ /* 0x000fec0003800000 */
.L_x_54:
[----:B------:R-:W-:-:S07]  /*41c0*/  IMAD R13, R22, 0x800000, R13 ;  /* 0x00800000160d7824 */ /* 0x000fce00078e020d */
.L_x_56:
[----:B------:R-:W-:Y:S05]  /*41d0*/  BSYNC.RECONVERGENT B3 ;  /* 0x0000000000037941 */ /* 0x000fea0003800200 */
.L_x_53:
[----:B------:R-:W-:Y:S05]  /*41e0*/  BRA `(.L_x_57) ;  /* 0x0000000000207947 */ /* 0x000fea0003800000 */
.L_x_52:
[----:B------:R-:W-:-:S04]  /*41f0*/  LOP3.LUT R13, R35, 0x80000000, R18, 0x48, !PT ;  /* 0x80000000230d7812 */ /* 0x000fc800078e4812 */
[----:B------:R-:W-:Y:S01]  /*4200*/  LOP3.LUT R13, R13, 0x7f800000, RZ, 0xfc, !PT ;  /* 0x7f8000000d0d7812 */ /* 0x000fe200078efcff */
[----:B------:R-:W-:Y:S06]  /*4210*/  BRA `(.L_x_57) ;  /* 0x0000000000147947 */ /* 0x000fec0003800000 */
.L_x_51:
[----:B------:R-:W-:Y:S01]  /*4220*/  LOP3.LUT R13, R35, 0x80000000, R18, 0x48, !PT ;  /* 0x80000000230d7812 */ /* 0x000fe200078e4812 */
[----:B------:R-:W-:Y:S06]  /*4230*/  BRA `(.L_x_57) ;  /* 0x00000000000c7947 */ /* 0x000fec0003800000 */
.L_x_50:
[----:B------:R-:W0:Y:S01]  /*4240*/  MUFU.RSQ R13, -QNAN ;  /* 0xffc00000000d7908 */ /* 0x000e220000001400 */
[----:B------:R-:W-:Y:S05]  /*4250*/  BRA `(.L_x_57) ;  /* 0x0000000000047947 */ /* 0x000fea0003800000 */
.L_x_49:
[----:B------:R-:W-:-:S07]  /*4260*/  FADD.FTZ R13, R18, R35 ;  /* 0x00000023120d7221 */ /* 0x000fce0000010000 */
.L_x_57:
[----:B------:R-:W-:Y:S05]  /*4270*/  BSYNC.RECONVERGENT B2 ;  /* 0x0000000000027941 */ /* 0x000fea0003800200 */
.L_x_47:
[----:B------:R-:W-:-:S04]  /*4280*/  HFMA2 R21, -RZ, RZ, 0, 0 ;  /* 0x00000000ff157431 */ /* 0x000fc800000001ff */
[----:B0-----:R-:W-:Y:S05]  /*4290*/  RET.REL.NODEC R20 `(cg_many_series_one_param_f32) ;  /* 0xffffffbc14587950 */ /* 0x001fea0003c3ffff */
.L_x_58:
[----:B------:R-:W-:-:S00]  /*42a0*/  BRA `(.L_x_58) ;  /* 0xfffffffc00fc7947 */ /* 0x000fc0000383ffff */
[----:B------:R-:W-:-:S00]  /*42b0*/  NOP ;  /* 0x0000000000007918 */ /* 0x000fc00000000000 */
        /* <DEDUP_REMOVED lines=12> */
.L_x_113:


//--------------------- .text.cg_batch_f32        --------------------------
	.section	.text.cg_batch_f32,"ax",@progbits
	.align	128
        .global         cg_batch_f32
        .type           cg_batch_f32,@function
        .size           cg_batch_f32,(.L_x_114 - cg_batch_f32)
        .other          cg_batch_f32,@"STO_CUDA_ENTRY STV_DEFAULT"
cg_batch_f32:
.text.cg_batch_f32:
[----:B------:R-:W-:Y:S01]  /*0000*/  LDC R1, c[0x0][0x37c] ;  /* 0x0000df00ff017b82 */ /* 0x000fe20000000800 */
[----:B------:R-:W0:Y:S07]  /*0010*/  S2R R0, SR_TID.X ;  /* 0x0000000000007919 */ /* 0x000e2e0000002100 */
[----:B------:R-:W0:Y:S01]  /*0020*/  S2UR UR4, SR_CTAID.X ;  /* 0x00000000000479c3 */ /* 0x000e220000002500 */
[----:B------:R-:W1:Y:S07]  /*0030*/  LDCU UR5, c[0x0][0x394] ;  /* 0x00007280ff0577ac */ /* 0x000e6e0008000800 */
[----:B------:R-:W0:Y:S02]  /*0040*/  LDC R3, c[0x0][0x360] ;  /* 0x0000d800ff037b82 */ /* 0x000e240000000800 */
[----:B0-----:R-:W-:-:S05]  /*0050*/  IMAD R3, R3, UR4, R0 ;  /* 0x0000000403037c24 */ /* 0x001fca000f8e0200 */
[----:B-1----:R-:W-:-:S13]  /*0060*/  ISETP.GE.AND P0, PT, R3, UR5, PT ;  /* 0x0000000503007c0c */ /* 0x002fda000bf06270 */
[----:B------:R-:W-:Y:S05]  /*0070*/  @P0 EXIT ;  /* 0x000000000000094d */ /* 0x000fea0003800000 */
[----:B------:R-:W0:Y:S01]  /*0080*/  LDC.64 R6, c[0x0][0x388] ;  /* 0x0000e200ff067b82 */ /* 0x000e220000000a00 */
[----:B------:R-:W1:Y:S01]  /*0090*/  LDCU.64 UR6, c[0x0][0x358] ;  /* 0x00006b00ff0677ac */ /* 0x000e620008000a00 */
[----:B------:R-:W2:Y:S06]  /*00a0*/  LDCU.64 UR8, c[0x0][0x3a0] ;  /* 0x00007400ff0877ac */ /* 0x000eac0008000a00 */
[----:B------:R-:W3:Y:S08]  /*00b0*/  LDC R11, c[0x0][0x398] ;  /* 0x0000e600ff0b7b82 */ /* 0x000ef00000000800 */
[----:B------:R-:W4:Y:S01]  /*00c0*/  LDC R0, c[0x0][0x390] ;  /* 0x0000e400ff007b82 */ /* 0x000f220000000800 */
[----:B0-----:R-:W-:-:S06]  /*00d0*/  IMAD.WIDE R6, R3, 0x4, R6 ;  /* 0x0000000403067825 */ /* 0x001fcc00078e0206 */
[----:B-1----:R-:W5:Y:S01]  /*00e0*/  LDG.E.CONSTANT R7, desc[UR6][R6.64] ;  /* 0x0000000606077981 */ /* 0x002f62000c1e9900 */
[----:B---3--:R-:W-:Y:S02]  /*00f0*/  ISETP.GT.AND P0, PT, R11, -0x1, PT ;  /* 0xffffffff0b00780c */ /* 0x008fe40003f04270 */
[----:B----4-:R-:W-:Y:S01]  /*0100*/  ISETP.GT.AND P1, PT, R0, R11, PT ;  /* 0x0000000b0000720c */ /* 0x010fe20003f24270 */
[----:B------:R-:W-:-:S04]  /*0110*/  IMAD R3, R3, R0, RZ ;  /* 0x0000000003037224 */ /* 0x000fc800078e02ff */
[----:B------:R-:W-:-:S03]  /*0120*/  IMAD.WIDE R2, R3, 0x4, RZ ;  /* 0x0000000403027825 */ /* 0x000fc600078e02ff */
[----:B--2---:R-:W-:-:S04]  /*0130*/  IADD3 R4, P2, PT, R2, UR8, RZ ;  /* 0x0000000802047c10 */ /* 0x004fc8000ff5e0ff */
[----:B------:R-:W-:Y:S02]  /*0140*/  IADD3.X R5, PT, PT, R3, UR9, RZ, P2, !PT ;  /* 0x0000000903057c10 */ /* 0x000fe400097fe4ff */
[----:B-----5:R-:W-:-:S04]  /*0150*/  ISETP.GT.AND P0, PT, R7, RZ, P0 ;  /* 0x000000ff0700720c */ /* 0x020fc80000704270 */
[----:B------:R-:W-:-:S13]  /*0160*/  ISETP.LE.AND P0, PT, R7, R0, P0 ;  /* 0x000000000700720c */ /* 0x000fda0000703270 */
[----:B------:R-:W-:Y:S05]  /*0170*/  @P0 BRA P1, `(.L_x_59) ;  /* 0x0000000400380947 */ /* 0x000fea0000800000 */
[----:B------:R-:W-:-:S13]  /*0180*/  ISETP.GE.AND P0, PT, R0, 0x1, PT ;  /* 0x000000010000780c */ /* 0x000fda0003f06270 */
[----:B------:R-:W-:Y:S05]  /*0190*/  @!P0 EXIT ;  /* 0x000000000000894d */ /* 0x000fea0003800000 */
[C---:B------:R-:W-:Y:S01]  /*01a0*/  ISETP.GE.U32.AND P1, PT, R0.reuse, 0x10, PT ;  /* 0x000000100000780c */ /* 0x040fe20003f26070 */
[----:B------:R-:W-:Y:S01]  /*01b0*/  IMAD.MOV.U32 R9, RZ, RZ, RZ ;  /* 0x000000ffff097224 */ /* 0x000fe200078e00ff */
[----:B------:R-:W-:-:S04]  /*01c0*/  LOP3.LUT R12, R0, 0xf, RZ, 0xc0, !PT ;  /* 0x0000000f000c7812 */ /* 0x000fc800078ec0ff */
[----:B------:R-:W-:-:S07]  /*01d0*/  ISETP.NE.AND P0, PT, R12, RZ, PT ;  /* 0x000000ff0c00720c */ /* 0x000fce0003f05270 */
[----:B------:R-:W-:Y:S06]  /*01e0*/  @!P1 BRA `(.L_x_60) ;  /* 0x0000000000709947 */ /* 0x000fec0003800000 */
[----:B------:R-:W-:Y:S01]  /*01f0*/  IADD3 R10, P1, PT, R4, 0x20, RZ ;  /* 0x00000020040a7810 */ /* 0x000fe20007f3e0ff */
[----:B------:R-:W-:Y:S01]  /*0200*/  IMAD.MOV.U32 R13, RZ, RZ, 0x7fffffff ;  /* 0x7fffffffff0d7424 */ /* 0x000fe200078e00ff */
[----:B------:R-:W-:-:S03]  /*0210*/  LOP3.LUT R9, R0, 0x7ffffff0, RZ, 0xc0, !PT ;  /* 0x7ffffff000097812 */ /* 0x000fc600078ec0ff */
[----:B------:R-:W-:Y:S02]  /*0220*/  IMAD.X R11, RZ, RZ, R5, P1 ;  /* 0x000000ffff0b7224 */ /* 0x000fe400008e0605 */
[----:B------:R-:W-:-:S07]  /*0230*/  IMAD.MOV R8, RZ, RZ, -R9 ;  /* 0x000000ffff087224 */ /* 0x000fce00078e0a09 */
.L_x_61:
[----:B0-----:R-:W-:Y:S02]  /*0240*/  IMAD.MOV.U32 R6, RZ, RZ, R10 ;  /* 0x000000ffff067224 */ /* 0x001fe400078e000a */
[----:B------:R-:W-:Y:S02]  /*0250*/  IMAD.MOV.U32 R7, RZ, RZ, R11 ;  /* 0x000000ffff077224 */ /* 0x000fe400078e000b */
[----:B------:R-:W-:Y:S01]  /*0260*/  VIADD R8, R8, 0x10 ;  /* 0x0000001008087836 */ /* 0x000fe20000000000 */
[----:B------:R-:W-:Y:S02]  /*0270*/  IADD3 R10, P2, PT, R6, 0x40, RZ ;  /* 0x00000040060a7810 */ /* 0x000fe40007f5e0ff */
[----:B------:R0:W-:Y:S02]  /*0280*/  STG.E desc[UR6][R6.64+-0x20], R13 ;  /* 0xffffe00d06007986 */ /* 0x0001e4000c101906 */
[----:B------:R-:W-:Y:S01]  /*0290*/  ISETP.NE.AND P1, PT, R8, RZ, PT ;  /* 0x000000ff0800720c */ /* 0x000fe20003f25270 */
[----:B------:R-:W-:Y:S01]  /*02a0*/  IMAD.X R11, RZ, RZ, R7, P2 ;  /* 0x000000ffff0b7224 */ /* 0x000fe200010e0607 */
[----:B------:R0:W-:Y:S04]  /*02b0*/  STG.E desc[UR6][R6.64+-0x1c], R13 ;  /* 0xffffe40d06007986 */ /* 0x0001e8000c101906 */
        /* <DEDUP_REMOVED lines=13> */
[----:B------:R0:W-:Y:S01]  /*0390*/  STG.E desc[UR6][R6.64+0x1c], R13 ;  /* 0x00001c0d06007986 */ /* 0x0001e2000c101906 */
[----:B------:R-:W-:Y:S05]  /*03a0*/  @P1 BRA `(.L_x_61) ;  /* 0xfffffffc00a41947 */ /* 0x000fea000383ffff */
.L_x_60:
[----:B------:R-:W-:Y:S05]  /*03b0*/  @!P0 EXIT ;  /* 0x000000000000894d */ /* 0x000fea0003800000 */
[----:B------:R-:W-:Y:S02]  /*03c0*/  ISETP.GE.U32.AND P0, PT, R12, 0x8, PT ;  /* 0x000000080c00780c */ /* 0x000fe40003f06070 */
[----:B------:R-:W-:-:S04]  /*03d0*/  LOP3.LUT R8, R0, 0x7, RZ, 0xc0, !PT ;  /* 0x0000000700087812 */ /* 0x000fc800078ec0ff */
[----:B------:R-:W-:-:S07]  /*03e0*/  ISETP.NE.AND P1, PT, R8, RZ, PT ;  /* 0x000000ff0800720c */ /* 0x000fce0003f25270 */
[----:B------:R-:W-:Y:S06]  /*03f0*/  @!P0 BRA `(.L_x_62) ;  /* 0x00000000002c8947 */ /* 0x000fec0003800000 */
[----:B------:R-:W-:Y:S02]  /*0400*/  IMAD.MOV.U32 R11, RZ, RZ, 0x7fffffff ;  /* 0x7fffffffff0b7424 */ /* 0x000fe400078e00ff */
[----:B0-----:R-:W-:-:S04]  /*0410*/  IMAD.WIDE.U32 R6, R9, 0x4, R4 ;  /* 0x0000000409067825 */ /* 0x001fc800078e0004 */
[----:B------:R-:W-:Y:S01]  /*0420*/  VIADD R9, R9, 0x8 ;  /* 0x0000000809097836 */ /* 0x000fe20000000000 */
[----:B------:R1:W-:Y:S04]  /*0430*/  STG.E desc[UR6][R6.64], R11 ;  /* 0x0000000b06007986 */ /* 0x0003e8000c101906 */
[----:B------:R1:W-:Y:S04]  /*0440*/  STG.E desc[UR6][R6.64+0x4], R11 ;  /* 0x0000040b06007986 */ /* 0x0003e8000c101906 */
[----:B------:R1:W-:Y:S04]  /*0450*/  STG.E desc[UR6][R6.64+0x8], R11 ;  /* 0x0000080b06007986 */ /* 0x0003e8000c101906 */
[----:B------:R1:W-:Y:S04]  /*0460*/  STG.E desc[UR6][R6.64+0xc], R11 ;  /* 0x00000c0b06007986 */ /* 0x0003e8000c101906 */
[----:B------:R1:W-:Y:S04]  /*0470*/  STG.E desc[UR6][R6.64+0x10], R11 ;  /* 0x0000100b06007986 */ /* 0x0003e8000c101906 */
[----:B------:R1:W-:Y:S04]  /*0480*/  STG.E desc[UR6][R6.64+0x14], R11 ;  /* 0x0000140b06007986 */ /* 0x0003e8000c101906 */
[----:B------:R1:W-:Y:S04]  /*0490*/  STG.E desc[UR6][R6.64+0x18], R11 ;  /* 0x0000180b06007986 */ /* 0x0003e8000c101906 */
[----:B------:R1:W-:Y:S02]  /*04a0*/  STG.E desc[UR6][R6.64+0x1c], R11 ;  /* 0x00001c0b06007986 */ /* 0x0003e4000c101906 */
.L_x_62:
[----:B------:R-:W-:Y:S05]  /*04b0*/  @!P1 EXIT ;  /* 0x000000000000994d */ /* 0x000fea0003800000 */
[----:B------:R-:W-:Y:S02]  /*04c0*/  ISETP.GE.U32.AND P0, PT, R8, 0x4, PT ;  /* 0x000000040800780c */ /* 0x000fe40003f06070 */
[----:B------:R-:W-:-:S04]  /*04d0*/  LOP3.LUT R0, R0, 0x3, RZ, 0xc0, !PT ;  /* 0x0000000300007812 */ /* 0x000fc800078ec0ff */
[----:B------:R-:W-:-:S07]  /*04e0*/  ISETP.NE.AND P1, PT, R0, RZ, PT ;  /* 0x000000ff0000720c */ /* 0x000fce0003f25270 */
[----:B------:R-:W-:Y:S06]  /*04f0*/  @!P0 BRA `(.L_x_63) ;  /* 0x00000000001c8947 */ /* 0x000fec0003800000 */
[C---:B------:R-:W-:Y:S01]  /*0500*/  IMAD.WIDE.U32 R4, R9.reuse, 0x4, R4 ;  /* 0x0000000409047825 */ /* 0x040fe200078e0004 */
[----:B------:R-:W-:-:S03]  /*0510*/  IADD3 R9, PT, PT, R9, 0x4, RZ ;  /* 0x0000000409097810 */ /* 0x000fc60007ffe0ff */
[----:B01----:R-:W-:-:S05]  /*0520*/  IMAD.MOV.U32 R7, RZ, RZ, 0x7fffffff ;  /* 0x7fffffffff077424 */ /* 0x003fca00078e00ff */
[----:B------:R2:W-:Y:S04]  /*0530*/  STG.E desc[UR6][R4.64], R7 ;  /* 0x0000000704007986 */ /* 0x0005e8000c101906 */
[----:B------:R2:W-:Y:S04]  /*0540*/  STG.E desc[UR6][R4.64+0x4], R7 ;  /* 0x0000040704007986 */ /* 0x0005e8000c101906 */
[----:B------:R2:W-:Y:S04]  /*0550*/  STG.E desc[UR6][R4.64+0x8], R7 ;  /* 0x0000080704007986 */ /* 0x0005e8000c101906 */
[----:B------:R2:W-:Y:S02]  /*0560*/  STG.E desc[UR6][R4.64+0xc], R7 ;  /* 0x00000c0704007986 */ /* 0x0005e4000c101906 */
.L_x_63:
[----:B------:R-:W-:Y:S05]  /*0570*/  @!P1 EXIT ;  /* 0x000000000000994d */ /* 0x000fea0003800000 */
[----:B------:R-:W-:-:S04]  /*0580*/  IMAD.WIDE.U32 R2, R9, 0x4, R2 ;  /* 0x0000000409027825 */ /* 0x000fc800078e0002 */
[----:B------:R-:W-:Y:S01]  /*0590*/  IMAD.MOV R0, RZ, RZ, -R0 ;  /* 0x000000ffff007224 */ /* 0x000fe200078e0a00 */
[----:B--2---:R-:W-:Y:S01]  /*05a0*/  IADD3 R4, P0, PT, R2, UR8, RZ ;  /* 0x0000000802047c10 */ /* 0x004fe2000ff1e0ff */
[----:B01----:R-:W-:-:S03]  /*05b0*/  IMAD.MOV.U32 R7, RZ, RZ, 0x7fffffff ;  /* 0x7fffffffff077424 */ /* 0x003fc600078e00ff */
[----:B------:R-:W-:-:S09]  /*05c0*/  IADD3.X R5, PT, PT, R3, UR9, RZ, P0, !PT ;  /* 0x0000000903057c10 */ /* 0x000fd200087fe4ff */
.L_x_64:
[----:B------:R-:W-:Y:S02]  /*05d0*/  VIADD R0, R0, 0x1 ;  /* 0x0000000100007836 */ /* 0x000fe40000000000 */
[----:B0-----:R-:W-:Y:S01]  /*05e0*/  IMAD.MOV.U32 R2, RZ, RZ, R4 ;  /* 0x000000ffff027224 */ /* 0x001fe200078e0004 */
[----:B------:R-:W-:Y:S01]  /*05f0*/  IADD3 R4, P1, PT, R4, 0x4, RZ ;  /* 0x0000000404047810 */ /* 0x000fe20007f3e0ff */
[----:B------:R-:W-:Y:S01]  /*0600*/  IMAD.MOV.U32 R3, RZ, RZ, R5 ;  /* 0x000000ffff037224 */ /* 0x000fe200078e0005 */
[----:B------:R-:W-:-:S03]  /*0610*/  ISETP.NE.AND P0, PT, R0, RZ, PT ;  /* 0x000000ff0000720c */ /* 0x000fc60003f05270 */
[----:B------:R-:W-:Y:S01]  /*0620*/  IMAD.X R5, RZ, RZ, R5, P1 ;  /* 0x000000ffff057224 */ /* 0x000fe200008e0605 */
[----:B------:R0:W-:Y:S09]  /*0630*/  STG.E desc[UR6][R2.64], R7 ;  /* 0x0000000702007986 */ /* 0x0001f2000c101906 */
[----:B------:R-:W-:Y:S05]  /*0640*/  @!P0 EXIT ;  /* 0x000000000000894d */ /* 0x000fea0003800000 */
[----:B------:R-:W-:Y:S05]  /*0650*/  BRA `(.L_x_64) ;  /* 0xfffffffc00dc7947 */ /* 0x000fea000383ffff */
.L_x_59:
[----:B------:R-:W-:-:S05]  /*0660*/  IMAD.IADD R6, R0, 0x1, -R11 ;  /* 0x0000000100067824 */ /* 0x000fca00078e0a0b */
[----:B------:R-:W-:-:S13]  /*0670*/  ISETP.GT.AND P0, PT, R6, R7, PT ;  /* 0x000000070600720c */ /* 0x000fda0003f04270 */
[----:B------:R-:W-:Y:S05]  /*0680*/  @P0 BRA `(.L_x_65) ;  /* 0x0000000400100947 */ /* 0x000fea0003800000 */
[----:B------:R-:W-:-:S13]  /*0690*/  ISETP.GE.AND P0, PT, R0, 0x1, PT ;  /* 0x000000010000780c */ /* 0x000fda0003f06270 */
[----:B------:R-:W-:Y:S05]  /*06a0*/  @!P0 EXIT ;  /* 0x000000000000894d */ /* 0x000fea0003800000 */
[C---:B------:R-:W-:Y:S01]  /*06b0*/  ISETP.GE.U32.AND P0, PT, R0.reuse, 0x10, PT ;  /* 0x000000100000780c */ /* 0x040fe20003f06070 */
[----:B------:R-:W-:Y:S01]  /*06c0*/  IMAD.MOV.U32 R7, RZ, RZ, RZ ;  /* 0x000000ffff077224 */ /* 0x000fe200078e00ff */
[----:B------:R-:W-:-:S04]  /*06d0*/  LOP3.LUT R8, R0, 0xf, RZ, 0xc0, !PT ;  /* 0x0000000f00087812 */ /* 0x000fc800078ec0ff */
[----:B------:R-:W-:-:S07]  /*06e0*/  ISETP.NE.AND P1, PT, R8, RZ, PT ;  /* 0x000000ff0800720c */ /* 0x000fce0003f25270 */
[----:B------:R-:W-:Y:S06]  /*06f0*/  @!P0 BRA `(.L_x_66) ;  /* 0x00000000005c8947 */ /* 0x000fec0003800000 */
[----:B------:R-:W-:Y:S01]  /*0700*/  LOP3.LUT R7, R0, 0x7ffffff0, RZ, 0xc0, !PT ;  /* 0x7ffffff000077812 */ /* 0x000fe200078ec0ff */
[----:B------:R-:W-:Y:S02]  /*0710*/  IMAD.MOV.U32 R6, RZ, RZ, RZ ;  /* 0x000000ffff067224 */ /* 0x000fe400078e00ff */
[----:B------:R-:W-:-:S07]  /*0720*/  IMAD.MOV.U32 R9, RZ, RZ, 0x7fffffff ;  /* 0x7fffffffff097424 */ /* 0x000fce00078e00ff */
.L_x_67:
[C---:B0-----:R-:W-:Y:S01]  /*0730*/  IMAD.WIDE.U32 R2, R6.reuse, 0x4, R4 ;  /* 0x0000000406027825 */ /* 0x041fe200078e0004 */
[----:B------:R-:W-:-:S04]  /*0740*/  IADD3 R6, PT, PT, R6, 0x10, RZ ;  /* 0x0000001006067810 */ /* 0x000fc80007ffe0ff */
[----:B------:R0:W-:Y:S01]  /*0750*/  STG.E desc[UR6][R2.64], R9 ;  /* 0x0000000902007986 */ /* 0x0001e2000c101906 */
[----:B------:R-:W-:-:S03]  /*0760*/  ISETP.NE.AND P0, PT, R6, R7, PT ;  /* 0x000000070600720c */ /* 0x000fc60003f05270 */
        /* <DEDUP_REMOVED lines=16> */
.L_x_66:
[----:B------:R-:W-:Y:S05]  /*0870*/  @!P1 EXIT ;  /* 0x000000000000994d */ /* 0x000fea0003800000 */
[----:B------:R-:W-:Y:S02]  /*0880*/  ISETP.GE.U32.AND P0, PT, R8, 0x8, PT ;  /* 0x000000080800780c */ /* 0x000fe40003f06070 */
[----:B------:R-:W-:-:S04]  /*0890*/  LOP3.LUT R6, R0, 0x7, RZ, 0xc0, !PT ;  /* 0x0000000700067812 */ /* 0x000fc800078ec0ff */
[----:B------:R-:W-:-:S07]  /*08a0*/  ISETP.NE.AND P1, PT, R6, RZ, PT ;  /* 0x000000ff0600720c */ /* 0x000fce0003f25270 */
[----:B------:R-:W-:Y:S06]  /*08b0*/  @!P0 BRA `(.L_x_68) ;  /* 0x00000000002c8947 */ /* 0x000fec0003800000 */
[----:B0-----:R-:W-:Y:S02]  /*08c0*/  IMAD.MOV.U32 R9, RZ, RZ, 0x7fffffff ;  /* 0x7fffffffff097424 */ /* 0x001fe400078e00ff */
[----:B------:R-:W-:-:S04]  /*08d0*/  IMAD.WIDE.U32 R2, R7, 0x4, R4 ;  /* 0x0000000407027825 */ /* 0x000fc800078e0004 */
        /* <DEDUP_REMOVED lines=9> */
.L_x_68:
[----:B------:R-:W-:Y:S05]  /*0970*/  @!P1 EXIT ;  /* 0x000000000000994d */ /* 0x000fea0003800000 */
[----:B------:R-:W-:Y:S02]  /*0980*/  ISETP.GE.U32.AND P0, PT, R6, 0x4, PT ;  /* 0x000000040600780c */ /* 0x000fe40003f06070 */
[----:B------:R-:W-:-:S04]  /*0990*/  LOP3.LUT R0, R0, 0x3, RZ, 0xc0, !PT ;  /* 0x0000000300007812 */ /* 0x000fc800078ec0ff */
[----:B------:R-:W-:-:S07]  /*09a0*/  ISETP.NE.AND P1, PT, R0, RZ, PT ;  /* 0x000000ff0000720c */ /* 0x000fce0003f25270 */
[----:B------:R-:W-:Y:S06]  /*09b0*/  @!P0 BRA `(.L_x_69) ;  /* 0x00000000001c8947 */ /* 0x000fec0003800000 */
[----:B01----:R-:W-:Y:S02]  /*09c0*/  IMAD.MOV.U32 R9, RZ, RZ, 0x7fffffff ;  /* 0x7fffffffff097424 */ /* 0x003fe400078e00ff */
[----:B------:R-:W-:-:S04]  /*09d0*/  IMAD.WIDE.U32 R2, R7, 0x4, R4 ;  /* 0x0000000407027825 */ /* 0x000fc800078e0004 */
[----:B------:R-:W-:Y:S01]  /*09e0*/  VIADD R7, R7, 0x4 ;  /* 0x0000000407077836 */ /* 0x000fe20000000000 */
[----:B------:R2:W-:Y:S04]  /*09f0*/  STG.E desc[UR6][R2.64], R9 ;  /* 0x0000000902007986 */ /* 0x0005e8000c101906 */
[----:B------:R2:W-:Y:S04]  /*0a00*/  STG.E desc[UR6][R2.64+0x4], R9 ;  /* 0x0000040902007986 */ /* 0x0005e8000c101906 */
[----:B------:R2:W-:Y:S04]  /*0a10*/  STG.E desc[UR6][R2.64+0x8], R9 ;  /* 0x0000080902007986 */ /* 0x0005e8000c101906 */
[----:B------:R2:W-:Y:S02]  /*0a20*/  STG.E desc[UR6][R2.64+0xc], R9 ;  /* 0x00000c0902007986 */ /* 0x0005e4000c101906 */
.L_x_69:
[----:B------:R-:W-:Y:S05]  /*0a30*/  @!P1 EXIT ;  /* 0x000000000000994d */ /* 0x000fea0003800000 */
[----:B012---:R-:W-:Y:S01]  /*0a40*/  IMAD.MOV.U32 R9, RZ, RZ, 0x7fffffff ;  /* 0x7fffffffff097424 */ /* 0x007fe200078e00ff */
[----:B------:R-:W-:-:S06]  /*0a50*/  UMOV UR4, URZ ;  /* 0x000000ff00047c82 */ /* 0x000fcc0008000000 */
.L_x_70:
[----:B------:R-:W-:Y:S01]  /*0a60*/  IMAD.WIDE.U32 R2, R7, 0x4, R4 ;  /* 0x0000000407027825 */ /* 0x000fe200078e0004 */
[----:B------:R-:W-:-:S03]  /*0a70*/  UIADD3 UR4, UPT, UPT, UR4, 0x1, URZ ;  /* 0x0000000104047890 */ /* 0x000fc6000fffe0ff */
[----:B------:R-:W-:Y:S01]  /*0a80*/  VIADD R7, R7, 0x1 ;  /* 0x0000000107077836 */ /* 0x000fe20000000000 */
[----:B------:R0:W-:Y:S02]  /*0a90*/  STG.E desc[UR6][R2.64], R9 ;  /* 0x0000000902007986 */ /* 0x0001e4000c101906 */
[----:B------:R-:W-:-:S13]  /*0aa0*/  ISETP.NE.AND P0, PT, R0, UR4, PT ;  /* 0x0000000400007c0c */ /* 0x000fda000bf05270 */
[----:B0-----:R-:W-:Y:S05]  /*0ab0*/  @P0 BRA `(.L_x_70) ;  /* 0xfffffffc00e80947 */ /* 0x001fea000383ffff */
[----:B------:R-:W-:Y:S05]  /*0ac0*/  EXIT ;  /* 0x000000000000794d */ /* 0x000fea0003800000 */
.L_x_65:
[----:B------:R-:W-:Y:S01]  /*0ad0*/  IMAD.IADD R9, R7, 0x1, R11 ;  /* 0x0000000107097824 */ /* 0x000fe200078e020b */
[----:B------:R-:W-:Y:S04]  /*0ae0*/  BSSY.RECONVERGENT B0, `(.L_x_71) ;  /* 0x0000047000007945 */ /* 0x000fe80003800200 */
[----:B------:R-:W-:-:S13]  /*0af0*/  ISETP.GE.AND P0, PT, R9, 0x1, PT ;  /* 0x000000010900780c */ /* 0x000fda0003f06270 */
[----:B------:R-:W-:Y:S05]  /*0b00*/  @!P0 BRA `(.L_x_72) ;  /* 0x0000000400108947 */ /* 0x000fea0003800000 */
[C---:B------:R-:W-:Y:S01]  /*0b10*/  ISETP.GE.U32.AND P0, PT, R9.reuse, 0x10, PT ;  /* 0x000000100900780c */ /* 0x040fe20003f06070 */
[----:B------:R-:W-:Y:S01]  /*0b20*/  BSSY.RECONVERGENT B1, `(.L_x_73) ;  /* 0x000001c000017945 */ /* 0x000fe20003800200 */
[----:B------:R-:W-:Y:S01]  /*0b30*/  LOP3.LUT R8, R9, 0xf, RZ, 0xc0, !PT ;  /* 0x0000000f09087812 */ /* 0x000fe200078ec0ff */
[----:B------:R-:W-:-:S03]  /*0b40*/  IMAD.MOV.U32 R15, RZ, RZ, RZ ;  /* 0x000000ffff0f7224 */ /* 0x000fc600078e00ff */
[----:B------:R-:W-:-:S07]  /*0b50*/  ISETP.NE.AND P1, PT, R8, RZ, PT ;  /* 0x000000ff0800720c */ /* 0x000fce0003f25270 */
[----:B------:R-:W-:Y:S06]  /*0b60*/  @!P0 BRA `(.L_x_74) ;  /* 0x00000000005c8947 */ /* 0x000fec0003800000 */
[----:B------:R-:W-:Y:S01]  /*0b70*/  LOP3.LUT R15, R9, 0x7ffffff0, RZ, 0xc0, !PT ;  /* 0x7ffffff0090f7812 */ /* 0x000fe200078ec0ff */
[----:B------:R-:W-:Y:S02]  /*0b80*/  IMAD.MOV.U32 R6, RZ, RZ, RZ ;  /* 0x000000ffff067224 */ /* 0x000fe400078e00ff */
[----:B------:R-:W-:-:S07]  /*0b90*/  IMAD.MOV.U32 R17, RZ, RZ, 0x7fffffff ;  /* 0x7fffffffff117424 */ /* 0x000fce00078e00ff */
.L_x_75:
        /* <DEDUP_REMOVED lines=20> */
.L_x_74:
[----:B------:R-:W-:Y:S05]  /*0ce0*/  BSYNC.RECONVERGENT B1 ;  /* 0x0000000000017941 */ /* 0x000fea0003800200 */
.L_x_73:
[----:B------:R-:W-:Y:S05]  /*0cf0*/  @!P1 BRA `(.L_x_72) ;  /* 0x0000000000949947 */ /* 0x000fea0003800000 */
[----:B------:R-:W-:Y:S01]  /*0d00*/  ISETP.GE.U32.AND P0, PT, R8, 0x8, PT ;  /* 0x000000080800780c */ /* 0x000fe20003f06070 */
[----:B------:R-:W-:Y:S01]  /*0d10*/  BSSY.RECONVERGENT B1, `(.L_x_76) ;  /* 0x000000f000017945 */ /* 0x000fe20003800200 */
        /* <DEDUP_REMOVED lines=14> */
.L_x_77:
[----:B------:R-:W-:Y:S05]  /*0e00*/  BSYNC.RECONVERGENT B1 ;  /* 0x0000000000017941 */ /* 0x000fea0003800200 */
.L_x_76:
[----:B------:R-:W-:Y:S05]  /*0e10*/  @!P1 BRA `(.L_x_72) ;  /* 0x00000000004c9947 */ /* 0x000fea0003800000 */
[----:B------:R-:W-:Y:S02]  /*0e20*/  ISETP.GE.U32.AND P0, PT, R6, 0x4, PT ;  /* 0x000000040600780c */ /* 0x000fe40003f06070 */
[----:B01----:R-:W-:-:S04]  /*0e30*/  LOP3.LUT R17, R9, 0x3, RZ, 0xc0, !PT ;  /* 0x0000000309117812 */ /* 0x003fc800078ec0ff */
[----:B------:R-:W-:-:S07]  /*0e40*/  ISETP.NE.AND P1, PT, R17, RZ, PT ;  /* 0x000000ff1100720c */ /* 0x000fce0003f25270 */
[----:B------:R-:W-:Y:S02]  /*0e50*/  @P0 IMAD.MOV.U32 R19, RZ, RZ, 0x7fffffff ;  /* 0x7fffffffff130424 */ /* 0x000fe400078e00ff */
[----:B------:R-:W-:-:S04]  /*0e60*/  @P0 IMAD.WIDE.U32 R12, R15, 0x4, R4 ;  /* 0x000000040f0c0825 */ /* 0x000fc800078e0004 */
[----:B------:R-:W-:Y:S01]  /*0e70*/  @P0 VIADD R15, R15, 0x4 ;  /* 0x000000040f0f0836 */ /* 0x000fe20000000000 */
[----:B------:R2:W-:Y:S04]  /*0e80*/  @P0 STG.E desc[UR6][R12.64], R19 ;  /* 0x000000130c000986 */ /* 0x0005e8000c101906 */
[----:B------:R2:W-:Y:S04]  /*0e90*/  @P0 STG.E desc[UR6][R12.64+0x4], R19 ;  /* 0x000004130c000986 */ /* 0x0005e8000c101906 */
[----:B------:R2:W-:Y:S04]  /*0ea0*/  @P0 STG.E desc[UR6][R12.64+0x8], R19 ;  /* 0x000008130c000986 */ /* 0x0005e8000c101906 */
[----:B------:R2:W-:Y:S01]  /*0eb0*/  @P0 STG.E desc[UR6][R12.64+0xc], R19 ;  /* 0x00000c130c000986 */ /* 0x0005e2000c101906 */
[----:B------:R-:W-:Y:S05]  /*0ec0*/  @!P1 BRA `(.L_x_72) ;  /* 0x0000000000209947 */ /* 0x000fea0003800000 */
[----:B------:R-:W-:Y:S02]  /*0ed0*/  IMAD.MOV.U32 R6, RZ, RZ, RZ ;  /* 0x000000ffff067224 */ /* 0x000fe400078e00ff */
[----:B--2---:R-:W-:-:S07]  /*0ee0*/  IMAD.MOV.U32 R19, RZ, RZ, 0x7fffffff ;  /* 0x7fffffffff137424 */ /* 0x004fce00078e00ff */
.L_x_78:
[----:B------:R-:W-:-:S04]  /*0ef0*/  IMAD.WIDE.U32 R12, R15, 0x4, R4 ;  /* 0x000000040f0c7825 */ /* 0x000fc800078e0004 */
[----:B------:R-:W-:Y:S01]  /*0f00*/  VIADD R6, R6, 0x1 ;  /* 0x0000000106067836 */ /* 0x000fe20000000000 */
[----:B------:R3:W-:Y:S01]  /*0f10*/  STG.E desc[UR6][R12.64], R19 ;  /* 0x000000130c007986 */ /* 0x0007e2000c101906 */
[----:B------:R-:W-:-:S03]  /*0f20*/  VIADD R15, R15, 0x1 ;  /* 0x000000010f0f7836 */ /* 0x000fc60000000000 */
[----:B------:R-:W-:-:S13]  /*0f30*/  ISETP.NE.AND P0, PT, R6, R17, PT ;  /* 0x000000110600720c */ /* 0x000fda0003f05270 */
[----:B---3--:R-:W-:Y:S05]  /*0f40*/  @P0 BRA `(.L_x_78) ;  /* 0xfffffffc00e80947 */ /* 0x008fea000383ffff */
.L_x_72:
[----:B------:R-:W-:Y:S05]  /*0f50*/  BSYNC.RECONVERGENT B0 ;  /* 0x0000000000007941 */ /* 0x000fea0003800200 */
.L_x_71:
[----:B------:R-:W-:-:S13]  /*0f60*/  ISETP.GE.U32.AND P0, PT, R7, 0x2, PT ;  /* 0x000000020700780c */ /* 0x000fda0003f06070 */
[----:B------:R-:W-:Y:S05]  /*0f70*/  @!P0 BRA `(.L_x_79) ;  /* 0x00000010005c8947 */ /* 0x000fea0003800000 */
[----:B------:R-:W-:-:S13]  /*0f80*/  ISETP.GE.AND P0, PT, R9, R0, PT ;  /* 0x000000000900720c */ /* 0x000fda0003f06270 */
[----:B------:R-:W-:Y:S05]  /*0f90*/  @P0 EXIT ;  /* 0x000000000000094d */ /* 0x000fea0003800000 */
[C---:B------:R-:W-:Y:S01]  /*0fa0*/  VIADD R11, R7.reuse, 0x7 ;  /* 0x00000007070b7836 */ /* 0x040fe20000000000 */
[C---:B------:R-:W-:Y:S01]  /*0fb0*/  IADD3 R18, PT, PT, R7.reuse, -0x1, RZ ;  /* 0xffffffff07127810 */ /* 0x040fe20007ffe0ff */
[C---:B01----:R-:W-:Y:S02]  /*0fc0*/  VIADD R17, R7.reuse, 0xf ;  /* 0x0000000f07117836 */ /* 0x043fe40000000000 */
[----:B------:R-:W-:Y:S01]  /*0fd0*/  VIADD R8, R7, 0xfffffffe ;  /* 0xfffffffe07087836 */ /* 0x000fe20000000000 */
[----:B--2---:R-:W-:Y:S02]  /*0fe0*/  LOP3.LUT R12, R11, 0x7, RZ, 0xc0, !PT ;  /* 0x000000070b0c7812 */ /* 0x004fe400078ec0ff */
[----:B------:R-:W-:Y:S02]  /*0ff0*/  LOP3.LUT R13, R17, 0xf, RZ, 0xc0, !PT ;  /* 0x0000000f110d7812 */ /* 0x000fe400078ec0ff */
[----:B------:R-:W-:Y:S01]  /*1000*/  LOP3.LUT R10, R18, 0xfffffff0, RZ, 0xc0, !PT ;  /* 0xfffffff0120a7812 */ /* 0x000fe200078ec0ff */
[----:B------:R-:W-:Y:S01]  /*1010*/  VIADD R12, R12, 0xffffffff ;  /* 0xffffffff0c0c7836 */ /* 0x000fe20000000000 */
[----:B------:R-:W-:Y:S01]  /*1020*/  LOP3.LUT R11, R11, 0x3, RZ, 0xc0, !PT ;  /* 0x000000030b0b7812 */ /* 0x000fe200078ec0ff */
[----:B------:R-:W-:-:S02]  /*1030*/  VIADD R13, R13, 0xffffffff ;  /* 0xffffffff0d0d7836 */ /* 0x000fc40000000000 */
[----:B------:R-:W-:-:S07]  /*1040*/  IMAD.MOV R14, RZ, RZ, -R10 ;  /* 0x000000ffff0e7224 */ /* 0x000fce00078e0a0a */
.L_x_94:
[----:B------:R-:W-:Y:S01]  /*1050*/  ISETP.GE.U32.AND P0, PT, R8, 0xf, PT ;  /* 0x0000000f0800780c */ /* 0x000fe20003f06070 */
[----:B------:R-:W-:Y:S01]  /*1060*/  BSSY.RECONVERGENT B0, `(.L_x_80) ;  /* 0x000006a000007945 */ /* 0x000fe20003800200 */
[----:B------:R-:W-:Y:S02]  /*1070*/  IMAD.MOV.U32 R16, RZ, RZ, RZ ;  /* 0x000000ffff107224 */ /* 0x000fe400078e00ff */
[----:B------:R-:W-:Y:S02]  /*1080*/  IMAD.MOV.U32 R0, RZ, RZ, RZ ;  /* 0x000000ffff007224 */ /* 0x000fe400078e00ff */
[----:B------:R-:W-:-:S07]  /*1090*/  IMAD.MOV.U32 R15, RZ, RZ, RZ ;  /* 0x000000ffff0f7224 */ /* 0x000fce00078e00ff */
[----:B01----:R-:W-:Y:S05]  /*10a0*/  @!P0 BRA `(.L_x_81) ;  /* 0x0000000400948947 */ /* 0x003fea0003800000 */
[----:B------:R-:W-:Y:S01]  /*10b0*/  BSSY.RECONVERGENT B1, `(.L_x_82) ;  /* 0x0000063000017945 */ /* 0x000fe20003800200 */
[----:B------:R-:W-:Y:S01]  /*10c0*/  IMAD.MOV.U32 R16, RZ, RZ, RZ ;  /* 0x000000ffff107224 */ /* 0x000fe200078e00ff */
[----:B------:R-:W-:Y:S01]  /*10d0*/  MOV R19, R14 ;  /* 0x0000000e00137202 */ /* 0x000fe20000000f00 */
[----:B------:R-:W-:Y:S02]  /*10e0*/  IMAD.MOV.U32 R26, RZ, RZ, 0x8 ;  /* 0x00000008ff1a7424 */ /* 0x000fe400078e00ff */
[----:B------:R-:W-:-:S07]  /*10f0*/  IMAD.MOV.U32 R0, RZ, RZ, RZ ;  /* 0x000000ffff007224 */ /* 0x000fce00078e00ff */
.L_x_83:
[----:B------:R-:W0:Y:S01]  /*1100*/  LDCU.64 UR4, c[0x0][0x380] ;  /* 0x00007000ff0477ac */ /* 0x000e220008000a00 */
[----:B------:R-:W-:-:S04]  /*1110*/  IADD3 R3, P0, PT, R0, R9, RZ ;  /* 0x0000000900037210 */ /* 0x000fc80007f1e0ff */
[----:B------:R-:W-:Y:S02]  /*1120*/  LEA.HI.X.SX32 R6, R0, RZ, 0x1, P0 ;  /* 0x000000ff00067211 */ /* 0x000fe400000f0eff */
[----:B0-----:R-:W-:-:S04]  /*1130*/  LEA R2, P0, R3, UR4, 0x2 ;  /* 0x0000000403027c11 */ /* 0x001fc8000f8010ff */
[----:B------:R-:W-:-:S05]  /*1140*/  LEA.HI.X R3, R3, UR5, R6, 0x2, P0 ;  /* 0x0000000503037c11 */ /* 0x000fca00080f1406 */
[----:B------:R-:W2:Y:S01]  /*1150*/  LDG.E.CONSTANT R22, desc[UR6][R2.64] ;  /* 0x0000000602167981 */ /* 0x000ea2000c1e9900 */
[----:B------:R-:W-:-:S03]  /*1160*/  VIADD R6, R0, 0xffffffff ;  /* 0xffffffff00067836 */ /* 0x000fc60000000000 */
[----:B------:R-:W3:Y:S02]  /*1170*/  LDG.E.CONSTANT R25, desc[UR6][R2.64+-0x8] ;  /* 0xfffff80602197981 */ /* 0x000ee4000c1e9900 */
[C---:B------:R-:W-:Y:S02]  /*1180*/  IADD3 R7, P0, PT, R6.reuse, R9, RZ ;  /* 0x0000000906077210 */ /* 0x040fe40007f1e0ff */
[----:B------:R-:W4:Y:S02]  /*1190*/  LDG.E.CONSTANT R24, desc[UR6][R2.64+-0xc] ;  /* 0xfffff40602187981 */ /* 0x000f24000c1e9900 */
[----:B------:R-:W-:Y:S02]  /*11a0*/  LEA.HI.X.SX32 R20, R6, RZ, 0x1, P0 ;  /* 0x000000ff06147211 */ /* 0x000fe400000f0eff */
[C---:B------:R-:W-:Y:S01]  /*11b0*/  LEA R6, P0, R7.reuse, UR4, 0x2 ;  /* 0x0000000407067c11 */ /* 0x040fe2000f8010ff */
[----:B------:R-:W5:Y:S03]  /*11c0*/  LDG.E.CONSTANT R23, desc[UR6][R2.64+-0x10] ;  /* 0xfffff00602177981 */ /* 0x000f66000c1e9900 */
[----:B------:R-:W-:Y:S01]  /*11d0*/  LEA.HI.X R7, R7, UR5, R20, 0x2, P0 ;  /* 0x0000000507077c11 */ /* 0x000fe200080f1414 */
[----:B------:R-:W5:Y:S04]  /*11e0*/  LDG.E.CONSTANT R21, desc[UR6][R2.64+-0x14] ;  /* 0xffffec0602157981 */ /* 0x000f68000c1e9900 */
[----:B------:R0:W3:Y:S01]  /*11f0*/  LDG.E.CONSTANT R6, desc[UR6][R6.64] ;  /* 0x0000000606067981 */ /* 0x0000e2000c1e9900 */
[----:B------:R-:W-:-:S03]  /*1200*/  VIADD R27, R26, 0xfffffff9 ;  /* 0xfffffff91a1b7836 */ /* 0x000fc60000000000 */
[----:B------:R-:W5:Y:S02]  /*1210*/  LDG.E.CONSTANT R20, desc[UR6][R2.64+-0x18] ;  /* 0xffffe80602147981 */ /* 0x000f64000c1e9900 */
[----:B------:R-:W-:Y:S01]  /*1220*/  I2FP.F32.U32 R27, R27 ;  /* 0x0000001b001b7245 */ /* 0x000fe20000201000 */
[----:B0-----:R-:W-:-:S05]  /*1230*/  VIADD R7, R26, 0xfffffffa ;  /* 0xfffffffa1a077836 */ /* 0x001fca0000000000 */
[----:B------:R-:W-:Y:S01]  /*1240*/  I2FP.F32.U32 R7, R7 ;  /* 0x0000000700077245 */ /* 0x000fe20000201000 */
[C---:B--2---:R-:W-:Y:S02]  /*1250*/  FFMA R27, R22.reuse, R27, R15 ;  /* 0x0000001b161b7223 */ /* 0x044fe4000000000f */
[----:B------:R-:W2:Y:S01]  /*1260*/  LDG.E.CONSTANT R15, desc[UR6][R2.64+-0x1c] ;  /* 0xffffe406020f7981 */ /* 0x000ea2000c1e9900 */
[----:B------:R-:W-:Y:S01]  /*1270*/  FADD R29, R22, R16 ;  /* 0x00000010161d7221 */ /* 0x000fe20000000000 */
[----:B------:R-:W-:-:S05]  /*1280*/  VIADD R22, R26, 0xfffffffc ;  /* 0xfffffffc1a167836 */ /* 0x000fca0000000000 */
[----:B------:R-:W-:Y:S01]  /*1290*/  I2FP.F32.U32 R22, R22 ;  /* 0x0000001600167245 */ /* 0x000fe20000201000 */
[----:B---3--:R-:W-:Y:S01]  /*12a0*/  FFMA R16, R6, R7, R27 ;  /* 0x0000000706107223 */ /* 0x008fe2000000001b */
[----:B------:R-:W-:Y:S02]  /*12b0*/  VIADD R7, R26, 0xfffffffb ;  /* 0xfffffffb1a077836 */ /* 0x000fe40000000000 */
[----:B------:R-:W-:-:S03]  /*12c0*/  FADD R6, R29, R6 ;  /* 0x000000061d067221 */ /* 0x000fc60000000000 */
[----:B------:R-:W-:-:S05]  /*12d0*/  I2FP.F32.U32 R7, R7 ;  /* 0x0000000700077245 */ /* 0x000fca0000201000 */
[----:B------:R-:W-:Y:S01]  /*12e0*/  FFMA R7, R25, R7, R16 ;  /* 0x0000000719077223 */ /* 0x000fe20000000010 */
[----:B------:R-:W-:Y:S02]  /*12f0*/  FADD R25, R6, R25 ;  /* 0x0000001906197221 */ /* 0x000fe40000000000 */
[----:B------:R-:W3:Y:S01]  /*1300*/  LDG.E.CONSTANT R6, desc[UR6][R2.64+-0x20] ;  /* 0xffffe00602067981 */ /* 0x000ee2000c1e9900 */
[----:B----4-:R-:W-:Y:S01]  /*1310*/  FFMA R22, R24, R22, R7 ;  /* 0x0000001618167223 */ /* 0x010fe20000000007 */
[C---:B------:R-:W-:Y:S02]  /*1320*/  VIADD R7, R26.reuse, 0xfffffffd ;  /* 0xfffffffd1a077836 */ /* 0x040fe40000000000 */
[----:B------:R-:W-:Y:S01]  /*1330*/  FADD R24, R25, R24 ;  /* 0x0000001819187221 */ /* 0x000fe20000000000 */
[----:B------:R-:W-:Y:S02]  /*1340*/  VIADD R16, R26, 0xfffffffe ;  /* 0xfffffffe1a107836 */ /* 0x000fe40000000000 */
[----:B------:R-:W-:Y:S01]  /*1350*/  I2FP.F32.U32 R7, R7 ;  /* 0x0000000700077245 */ /* 0x000fe20000201000 */
[----:B-----5:R-:W-:Y:S01]  /*1360*/  FADD R24, R24, R23 ;  /* 0x0000001718187221 */ /* 0x020fe20000000000 */
[----:B------:R-:W-:-:S03]  /*1370*/  VIADD R25, R26, 0xffffffff ;  /* 0xffffffff1a197836 */ /* 0x000fc60000000000 */
[----:B------:R-:W-:Y:S01]  /*1380*/  FFMA R22, R23, R7, R22 ;  /* 0x0000000717167223 */ /* 0x000fe20000000016 */
[----:B------:R-:W-:Y:S01]  /*1390*/  I2FP.F32.U32 R23, R16 ;  /* 0x0000001000177245 */ /* 0x000fe20000201000 */
[----:B------:R-:W4:Y:S04]  /*13a0*/  LDG.E.CONSTANT R7, desc[UR6][R2.64+-0x24] ;  /* 0xffffdc0602077981 */ /* 0x000f28000c1e9900 */
[----:B------:R-:W5:Y:S01]  /*13b0*/  LDG.E.CONSTANT R16, desc[UR6][R2.64+-0x28] ;  /* 0xffffd80602107981 */ /* 0x000f62000c1e9900 */
[----:B------:R-:W-:Y:S01]  /*13c0*/  FFMA R23, R21, R23, R22 ;  /* 0x0000001715177223 */ /* 0x000fe20000000016 */
[----:B------:R-:W-:Y:S01]  /*13d0*/  I2FP.F32.U32 R22, R25 ;  /* 0x0000001900167245 */ /* 0x000fe20000201000 */
[----:B------:R-:W-:Y:S02]  /*13e0*/  FADD R25, R24, R21 ;  /* 0x0000001518197221 */ /* 0x000fe40000000000 */
[----:B------:R-:W5:Y:S02]  /*13f0*/  LDG.E.CONSTANT R21, desc[UR6][R2.64+-0x2c] ;  /* 0xffffd40602157981 */ /* 0x000f64000c1e9900 */
[----:B------:R-:W-:-:S02]  /*1400*/  FFMA R24, R20, R22, R23 ;  /* 0x0000001614187223 */ /* 0x000fc40000000017 */
[----:B------:R-:W5:Y:S01]  /*1410*/  LDG.E.CONSTANT R22, desc[UR6][R2.64+-0x30] ;  /* 0xffffd00602167981 */ /* 0x000f62000c1e9900 */
[----:B------:R-:W-:-:S03]  /*1420*/  FADD R28, R25, R20 ;  /* 0x00000014191c7221 */ /* 0x000fc60000000000 */
[----:B------:R-:W5:Y:S01]  /*1430*/  LDG.E.CONSTANT R20, desc[UR6][R2.64+-0x34] ;  /* 0xffffcc0602147981 */ /* 0x000f62000c1e9900 */
[----:B------:R-:W-:-:S03]  /*1440*/  I2FP.F32.U32 R25, R26 ;  /* 0x0000001a00197245 */ /* 0x000fc60000201000 */
[----:B------:R-:W5:Y:S02]  /*1450*/  LDG.E.CONSTANT R23, desc[UR6][R2.64+-0x38] ;  /* 0xffffc80602177981 */ /* 0x000f64000c1e9900 */
[----:B--2---:R-:W-:Y:S02]  /*1460*/  FFMA R25, R15, R25, R24 ;  /* 0x000000190f197223 */ /* 0x004fe40000000018 */
[----:B------:R0:W2:Y:S01]  /*1470*/  LDG.E.CONSTANT R24, desc[UR6][R2.64+-0x3c] ;  /* 0xffffc40602187981 */ /* 0x0000a2000c1e9900 */
[----:B------:R-:W-:Y:S02]  /*1480*/  VIADD R27, R26, 0x1 ;  /* 0x000000011a1b7836 */ /* 0x000fe40000000000 */
[----:B------:R-:W-:-:S03]  /*1490*/  FADD R15, R28, R15 ;  /* 0x0000000f1c0f7221 */ /* 0x000fc60000000000 */
[----:B------:R-:W-:Y:S01]  /*14a0*/  I2FP.F32.U32 R27, R27 ;  /* 0x0000001b001b7245 */ /* 0x000fe20000201000 */
[----:B0-----:R-:W-:Y:S02]  /*14b0*/  VIADD R3, R26, 0x4 ;  /* 0x000000041a037836 */ /* 0x001fe40000000000 */
[----:B------:R-:W-:-:S03]  /*14c0*/  VIADD R19, R19, 0x10 ;  /* 0x0000001013137836 */ /* 0x000fc60000000000 */
[----:B------:R-:W-:Y:S01]  /*14d0*/  I2FP.F32.U32 R3, R3 ;  /* 0x0000000300037245 */ /* 0x000fe20000201000 */
[----:B---3--:R-:W-:Y:S01]  /*14e0*/  FFMA R28, R6, R27, R25 ;  /* 0x0000001b061c7223 */ /* 0x008fe20000000019 */
[C---:B------:R-:W-:Y:S02]  /*14f0*/  VIADD R25, R26.reuse, 0x2 ;  /* 0x000000021a197836 */ /* 0x040fe40000000000 */
[----:B------:R-:W-:Y:S01]  /*1500*/  FADD R6, R15, R6 ;  /* 0x000000060f067221 */ /* 0x000fe20000000000 */
[----:B------:R-:W-:Y:S02]  /*1510*/  IADD3 R15, PT, PT, R26, 0x3, RZ ;  /* 0x000000031a0f7810 */ /* 0x000fe40007ffe0ff */
[----:B------:R-:W-:Y:S02]  /*1520*/  I2FP.F32.U32 R25, R25 ;  /* 0x0000001900197245 */ /* 0x000fe40000201000 */
[----:B------:R-:W-:-:S03]  /*1530*/  I2FP.F32.U32 R15, R15 ;  /* 0x0000000f000f7245 */ /* 0x000fc60000201000 */
[----:B----4-:R-:W-:Y:S01]  /*1540*/  FFMA R25, R7, R25, R28 ;  /* 0x0000001907197223 */ /* 0x010fe2000000001c */
[----:B------:R-:W-:Y:S01]  /*1550*/  FADD R7, R6, R7 ;  /* 0x0000000706077221 */ /* 0x000fe20000000000 */
[----:B------:R-:W-:Y:S02]  /*1560*/  VIADD R6, R26, 0x5 ;  /* 0x000000051a067836 */ /* 0x000fe40000000000 */
[----:B-----5:R-:W-:Y:S01]  /*1570*/  FFMA R2, R16, R15, R25 ;  /* 0x0000000f10027223 */ /* 0x020fe20000000019 */
[----:B------:R-:W-:Y:S01]  /*1580*/  FADD R16, R7, R16 ;  /* 0x0000001007107221 */ /* 0x000fe20000000000 */
[----:B------:R-:W-:Y:S01]  /*1590*/  VIADD R7, R26, 0x6 ;  /* 0x000000061a077836 */ /* 0x000fe20000000000 */
[----:B------:R-:W-:Y:S01]  /*15a0*/  I2FP.F32.U32 R6, R6 ;  /* 0x0000000600067245 */ /* 0x000fe20000201000 */
[----:B------:R-:W-:Y:S01]  /*15b0*/  FFMA R3, R21, R3, R2 ;  /* 0x0000000315037223 */ /* 0x000fe20000000002 */
[----:B------:R-:W-:Y:S01]  /*15c0*/  FADD R21, R16, R21 ;  /* 0x0000001510157221 */ /* 0x000fe20000000000 */
[----:B------:R-:W-:Y:S01]  /*15d0*/  VIADD R2, R26, 0x7 ;  /* 0x000000071a027836 */ /* 0x000fe20000000000 */
[----:B------:R-:W-:Y:S01]  /*15e0*/  ISETP.NE.AND P0, PT, R19, RZ, PT ;  /* 0x000000ff1300720c */ /* 0x000fe20003f05270 */
[----:B------:R-:W-:Y:S01]  /*15f0*/  FFMA R3, R22, R6, R3 ;  /* 0x0000000616037223 */ /* 0x000fe20000000003 */
[----:B------:R-:W-:Y:S01]  /*1600*/  I2FP.F32.U32 R7, R7 ;  /* 0x0000000700077245 */ /* 0x000fe20000201000 */
[----:B------:R-:W-:Y:S01]  /*1610*/  FADD R21, R21, R22 ;  /* 0x0000001615157221 */ /* 0x000fe20000000000 */
[----:B------:R-:W-:Y:S01]  /*1620*/  I2FP.F32.U32 R15, R2 ;  /* 0x00000002000f7245 */ /* 0x000fe20000201000 */
[----:B------:R-:W-:-:S02]  /*1630*/  VIADD R2, R26, 0x8 ;  /* 0x000000081a027836 */ /* 0x000fc40000000000 */
[----:B------:R-:W-:Y:S01]  /*1640*/  FFMA R6, R20, R7, R3 ;  /* 0x0000000714067223 */ /* 0x000fe20000000003 */
[----:B------:R-:W-:Y:S02]  /*1650*/  FADD R20, R21, R20 ;  /* 0x0000001415147221 */ /* 0x000fe40000000000 */
[----:B------:R-:W-:Y:S01]  /*1660*/  I2FP.F32.U32 R2, R2 ;  /* 0x0000000200027245 */ /* 0x000fe20000201000 */
[----:B------:R-:W-:Y:S01]  /*1670*/  FFMA R15, R23, R15, R6 ;  /* 0x0000000f170f7223 */ /* 0x000fe20000000006 */
[----:B------:R-:W-:Y:S01]  /*1680*/  FADD R23, R20, R23 ;  /* 0x0000001714177221 */ /* 0x000fe20000000000 */
[----:B------:R-:W-:Y:S02]  /*1690*/  VIADD R26, R26, 0x10 ;  /* 0x000000101a1a7836 */ /* 0x000fe40000000000 */
[----:B------:R-:W-:Y:S02]  /*16a0*/  VIADD R0, R0, 0xfffffff0 ;  /* 0xfffffff000007836 */ /* 0x000fe40000000000 */
[----:B--2---:R-:W-:Y:S01]  /*16b0*/  FFMA R15, R24, R2, R15 ;  /* 0x00000002180f7223 */ /* 0x004fe2000000000f */
[----:B------:R-:W-:Y:S01]  /*16c0*/  FADD R16, R23, R24 ;  /* 0x0000001817107221 */ /* 0x000fe20000000000 */
[----:B------:R-:W-:Y:S06]  /*16d0*/  @P0 BRA `(.L_x_83) ;  /* 0xfffffff800880947 */ /* 0x000fec000383ffff */
[----:B------:R-:W-:Y:S05]  /*16e0*/  BSYNC.RECONVERGENT B1 ;  /* 0x0000000000017941 */ /* 0x000fea0003800200 */
.L_x_82:
[----:B------:R-:W-:-:S07]  /*16f0*/  IMAD.MOV.U32 R0, RZ, RZ, R10 ;  /* 0x000000ffff007224 */ /* 0x000fce00078e000a */
.L_x_81:
[----:B------:R-:W-:Y:S05]  /*1700*/  BSYNC.RECONVERGENT B0 ;  /* 0x0000000000007941 */ /* 0x000fea0003800200 */
.L_x_80:
[----:B------:R-:W-:Y:S01]  /*1710*/  LOP3.LUT P0, RZ, R18, 0xf, RZ, 0xc0, !PT ;  /* 0x0000000f12ff7812 */ /* 0x000fe2000780c0ff */
[----:B------:R-:W-:-:S12]  /*1720*/  BSSY.RECONVERGENT B0, `(.L_x_84) ;  /* 0x000007d000007945 */ /* 0x000fd80003800200 */
[----:B------:R-:W-:Y:S05]  /*1730*/  @!P0 BRA `(.L_x_85) ;  /* 0x0000000400ec8947 */ /* 0x000fea0003800000 */
[----:B------:R-:W-:Y:S01]  /*1740*/  ISETP.GE.U32.AND P1, PT, R13, 0x7, PT ;  /* 0x000000070d00780c */ /* 0x000fe20003f26070 */
[----:B------:R-:W-:Y:S01]  /*1750*/  BSSY.RECONVERGENT B1, `(.L_x_86) ;  /* 0x0000036000017945 */ /* 0x000fe20003800200 */
[----:B------:R-:W-:-:S11]  /*1760*/  LOP3.LUT P0, RZ, R17, 0x7, RZ, 0xc0, !PT ;  /* 0x0000000711ff7812 */ /* 0x000fd6000780c0ff */
[----:B------:R-:W-:Y:S05]  /*1770*/  @!P1 BRA `(.L_x_87) ;  /* 0x0000000000cc9947 */ /* 0x000fea0003800000 */
[----:B------:R-:W0:Y:S01]  /*1780*/  LDCU.64 UR4, c[0x0][0x380] ;  /* 0x00007000ff0477ac */ /* 0x000e220008000a00 */
[----:B------:R-:W-:Y:S01]  /*1790*/  IMAD.MOV R20, RZ, RZ, -R0 ;  /* 0x000000ffff147224 */ /* 0x000fe200078e0a00 */
[----:B------:R-:W-:-:S04]  /*17a0*/  LOP3.LUT R6, RZ, R0, RZ, 0x33, !PT ;  /* 0x00000000ff067212 */ /* 0x000fc800078e33ff */
[----:B------:R-:W-:Y:S02]  /*17b0*/  IADD3 R3, P1, PT, R9, R20, RZ ;  /* 0x0000001409037210 */ /* 0x000fe40007f3e0ff */
[----:B------:R-:W-:Y:S02]  /*17c0*/  IADD3 R7, P2, PT, R6, R9, RZ ;  /* 0x0000000906077210 */ /* 0x000fe40007f5e0ff */
[----:B------:R-:W-:Y:S02]  /*17d0*/  LEA.HI.X.SX32 R20, R20, RZ, 0x1, P1 ;  /* 0x000000ff14147211 */ /* 0x000fe400008f0eff */
[----:B------:R-:W-:Y:S02]  /*17e0*/  LEA.HI.X.SX32 R22, R6, RZ, 0x1, P2 ;  /* 0x000000ff06167211 */ /* 0x000fe400010f0eff */
[----:B0-----:R-:W-:-:S04]  /*17f0*/  LEA R2, P1, R3, UR4, 0x2 ;  /* 0x0000000403027c11 */ /* 0x001fc8000f8210ff */
[----:B------:R-:W-:Y:S02]  /*1800*/  LEA.HI.X R3, R3, UR5, R20, 0x2, P1 ;  /* 0x0000000503037c11 */ /* 0x000fe400088f1414 */
[----:B------:R-:W-:-:S03]  /*1810*/  LEA R6, P1, R7, UR4, 0x2 ;  /* 0x0000000407067c11 */ /* 0x000fc6000f8210ff */
[----:B------:R-:W2:Y:S01]  /*1820*/  LDG.E.CONSTANT R20, desc[UR6][R2.64] ;  /* 0x0000000602147981 */ /* 0x000ea2000c1e9900 */
[----:B------:R-:W-:-:S03]  /*1830*/  LEA.HI.X R7, R7, UR5, R22, 0x2, P1 ;  /* 0x0000000507077c11 */ /* 0x000fc600088f1416 */
[----:B------:R-:W3:Y:S04]  /*1840*/  LDG.E.CONSTANT R24, desc[UR6][R2.64+-0x8] ;  /* 0xfffff80602187981 */ /* 0x000ee8000c1e9900 */
[----:B------:R-:W4:Y:S04]  /*1850*/  LDG.E.CONSTANT R6, desc[UR6][R6.64] ;  /* 0x0000000606067981 */ /* 0x000f28000c1e9900 */
[----:B------:R-:W5:Y:S04]  /*1860*/  LDG.E.CONSTANT R23, desc[UR6][R2.64+-0xc] ;  /* 0xfffff40602177981 */ /* 0x000f68000c1e9900 */
[----:B------:R-:W5:Y:S04]  /*1870*/  LDG.E.CONSTANT R19, desc[UR6][R2.64+-0x10] ;  /* 0xfffff00602137981 */ /* 0x000f68000c1e9900 */
[----:B------:R-:W5:Y:S04]  /*1880*/  LDG.E.CONSTANT R22, desc[UR6][R2.64+-0x14] ;  /* 0xffffec0602167981 */ /* 0x000f68000c1e9900 */
[----:B------:R-:W5:Y:S04]  /*1890*/  LDG.E.CONSTANT R21, desc[UR6][R2.64+-0x18] ;  /* 0xffffe80602157981 */ /* 0x000f68000c1e9900 */
[----:B------:R0:W5:Y:S01]  /*18a0*/  LDG.E.CONSTANT R25, desc[UR6][R2.64+-0x1c] ;  /* 0xffffe40602197981 */ /* 0x000162000c1e9900 */
[C---:B------:R-:W-:Y:S01]  /*18b0*/  IADD3 R26, PT, PT, R0.reuse, 0x1, RZ ;  /* 0x00000001001a7810 */ /* 0x040fe20007ffe0ff */
[----:B------:R-:W-:-:S03]  /*18c0*/  VIADD R27, R0, 0x2 ;  /* 0x00000002001b7836 */ /* 0x000fc60000000000 */
[----:B------:R-:W-:Y:S02]  /*18d0*/  I2FP.F32.U32 R26, R26 ;  /* 0x0000001a001a7245 */ /* 0x000fe40000201000 */
[----:B------:R-:W-:Y:S01]  /*18e0*/  I2FP.F32.U32 R27, R27 ;  /* 0x0000001b001b7245 */ /* 0x000fe20000201000 */
[C---:B0-----:R-:W-:Y:S02]  /*18f0*/  VIADD R2, R0.reuse, 0x5 ;  /* 0x0000000500027836 */ /* 0x041fe40000000000 */
[----:B------:R-:W-:-:S03]  /*1900*/  VIADD R3, R0, 0x6 ;  /* 0x0000000600037836 */ /* 0x000fc60000000000 */
[----:B------:R-:W-:Y:S01]  /*1910*/  I2FP.F32.U32 R2, R2 ;  /* 0x0000000200027245 */ /* 0x000fe20000201000 */
[----:B--2---:R-:W-:Y:S01]  /*1920*/  FFMA R15, R20, R26, R15 ;  /* 0x0000001a140f7223 */ /* 0x004fe2000000000f */
[----:B------:R-:W-:Y:S02]  /*1930*/  VIADD R26, R0, 0x3 ;  /* 0x00000003001a7836 */ /* 0x000fe40000000000 */
[----:B------:R-:W-:Y:S01]  /*1940*/  FADD R7, R16, R20 ;  /* 0x0000001410077221 */ /* 0x000fe20000000000 */
[----:B------:R-:W-:Y:S02]  /*1950*/  VIADD R16, R0, 0x4 ;  /* 0x0000000400107836 */ /* 0x000fe40000000000 */
[----:B------:R-:W-:Y:S01]  /*1960*/  I2FP.F32.U32 R26, R26 ;  /* 0x0000001a001a7245 */ /* 0x000fe20000201000 */
[----:B----4-:R-:W-:Y:S01]  /*1970*/  FFMA R15, R6, R27, R15 ;  /* 0x0000001b060f7223 */ /* 0x010fe2000000000f */
[----:B------:R-:W-:Y:S01]  /*1980*/  FADD R7, R7, R6 ;  /* 0x0000000607077221 */ /* 0x000fe20000000000 */
[----:B------:R-:W-:-:S02]  /*1990*/  I2FP.F32.U32 R16, R16 ;  /* 0x0000001000107245 */ /* 0x000fc40000201000 */
[----:B---3--:R-:W-:Y:S01]  /*19a0*/  FFMA R26, R24, R26, R15 ;  /* 0x0000001a181a7223 */ /* 0x008fe2000000000f */
[----:B------:R-:W-:-:S03]  /*19b0*/  FADD R24, R7, R24 ;  /* 0x0000001807187221 */ /* 0x000fc60000000000 */
[----:B-----5:R-:W-:Y:S01]  /*19c0*/  FFMA R16, R23, R16, R26 ;  /* 0x0000001017107223 */ /* 0x020fe2000000001a */
[----:B------:R-:W-:Y:S01]  /*19d0*/  FADD R24, R24, R23 ;  /* 0x0000001718187221 */ /* 0x000fe20000000000 */
[----:B------:R-:W-:Y:S01]  /*19e0*/  VIADD R7, R0, 0x7 ;  /* 0x0000000700077836 */ /* 0x000fe20000000000 */
[----:B------:R-:W-:Y:S01]  /*19f0*/  I2FP.F32.U32 R6, R3 ;  /* 0x0000000300067245 */ /* 0x000fe20000201000 */
[----:B------:R-:W-:Y:S01]  /*1a00*/  FFMA R3, R19, R2, R16 ;  /* 0x0000000213037223 */ /* 0x000fe20000000010 */
[----:B------:R-:W-:Y:S01]  /*1a10*/  FADD R19, R24, R19 ;  /* 0x0000001318137221 */ /* 0x000fe20000000000 */
[----:B------:R-:W-:Y:S01]  /*1a20*/  VIADD R0, R0, 0x8 ;  /* 0x0000000800007836 */ /* 0x000fe20000000000 */
[----:B------:R-:W-:Y:S01]  /*1a30*/  I2FP.F32.U32 R7, R7 ;  /* 0x0000000700077245 */ /* 0x000fe20000201000 */
[----:B------:R-:W-:Y:S01]  /*1a40*/  FFMA R6, R22, R6, R3 ;  /* 0x0000000616067223 */ /* 0x000fe20000000003 */
[----:B------:R-:W-:Y:S02]  /*1a50*/  FADD R22, R19, R22 ;  /* 0x0000001613167221 */ /* 0x000fe40000000000 */
[----:B------:R-:W-:Y:S01]  /*1a60*/  I2FP.F32.U32 R15, R0 ;  /* 0x00000000000f7245 */ /* 0x000fe20000201000 */
[----:B------:R-:W-:Y:S01]  /*1a70*/  FFMA R6, R21, R7, R6 ;  /* 0x0000000715067223 */ /* 0x000fe20000000006 */
[----:B------:R-:W-:-:S03]  /*1a80*/  FADD R22, R22, R21 ;  /* 0x0000001516167221 */ /* 0x000fc60000000000 */
[----:B------:R-:W-:Y:S01]  /*1a90*/  FFMA R15, R25, R15, R6 ;  /* 0x0000000f190f7223 */ /* 0x000fe20000000006 */
[----:B------:R-:W-:-:S07]  /*1aa0*/  FADD R16, R22, R25 ;  /* 0x0000001916107221 */ /* 0x000fce0000000000 */
.L_x_87:
[----:B------:R-:W-:Y:S05]  /*1ab0*/  BSYNC.RECONVERGENT B1 ;  /* 0x0000000000017941 */ /* 0x000fea0003800200 */
.L_x_86:
[----:B------:R-:W-:Y:S05]  /*1ac0*/  @!P0 BRA `(.L_x_85) ;  /* 0x0000000400088947 */ /* 0x000fea0003800000 */
[----:B------:R-:W-:Y:S01]  /*1ad0*/  ISETP.GE.U32.AND P1, PT, R12, 0x3, PT ;  /* 0x000000030c00780c */ /* 0x000fe20003f26070 */
[----:B------:R-:W-:Y:S01]  /*1ae0*/  BSSY.RECONVERGENT B1, `(.L_x_88) ;  /* 0x0000022000017945 */ /* 0x000fe20003800200 */
[----:B------:R-:W-:-:S11]  /*1af0*/  ISETP.NE.AND P0, PT, R11, RZ, PT ;  /* 0x000000ff0b00720c */ /* 0x000fd60003f05270 */
        /* <DEDUP_REMOVED lines=8> */
[----:B0-----:R-:W-:Y:S02]  /*1b80*/  LEA R2, P2, R3, UR4, 0x2 ;  /* 0x0000000403027c11 */ /* 0x001fe4000f8410ff */
[----:B------:R-:W-:-:S02]  /*1b90*/  LEA R6, P1, R7, UR4, 0x2 ;  /* 0x0000000407067c11 */ /* 0x000fc4000f8210ff */
[----:B------:R-:W-:Y:S02]  /*1ba0*/  LEA.HI.X R3, R3, UR5, R20, 0x2, P2 ;  /* 0x0000000503037c11 */ /* 0x000fe400090f1414 */
[----:B------:R-:W-:-:S03]  /*1bb0*/  LEA.HI.X R7, R7, UR5, R22, 0x2, P1 ;  /* 0x0000000507077c11 */ /* 0x000fc600088f1416 */
[----:B------:R-:W2:Y:S04]  /*1bc0*/  LDG.E.CONSTANT R22, desc[UR6][R2.64] ;  /* 0x0000000602167981 */ /* 0x000ea8000c1e9900 */
[----:B------:R-:W3:Y:S04]  /*1bd0*/  LDG.E.CONSTANT R6, desc[UR6][R6.64] ;  /* 0x0000000606067981 */ /* 0x000ee8000c1e9900 */
[----:B------:R-:W4:Y:S04]  /*1be0*/  LDG.E.CONSTANT R19, desc[UR6][R2.64+-0x8] ;  /* 0xfffff80602137981 */ /* 0x000f28000c1e9900 */
[----:B------:R0:W5:Y:S01]  /*1bf0*/  LDG.E.CONSTANT R20, desc[UR6][R2.64+-0xc] ;  /* 0xfffff40602147981 */ /* 0x000162000c1e9900 */
[C---:B------:R-:W-:Y:S01]  /*1c00*/  VIADD R21, R0.reuse, 0x1 ;  /* 0x0000000100157836 */ /* 0x040fe20000000000 */
[C---:B------:R-:W-:Y:S01]  /*1c10*/  IADD3 R24, PT, PT, R0.reuse, 0x3, RZ ;  /* 0x0000000300187810 */ /* 0x040fe20007ffe0ff */
[----:B------:R-:W-:-:S02]  /*1c20*/  VIADD R23, R0, 0x2 ;  /* 0x0000000200177836 */ /* 0x000fc40000000000 */
[----:B------:R-:W-:Y:S01]  /*1c30*/  VIADD R0, R0, 0x4 ;  /* 0x0000000400007836 */ /* 0x000fe20000000000 */
[----:B------:R-:W-:Y:S02]  /*1c40*/  I2FP.F32.U32 R21, R21 ;  /* 0x0000001500157245 */ /* 0x000fe40000201000 */
[----:B------:R-:W-:Y:S02]  /*1c50*/  I2FP.F32.U32 R23, R23 ;  /* 0x0000001700177245 */ /* 0x000fe40000201000 */
[----:B------:R-:W-:Y:S02]  /*1c60*/  I2FP.F32.U32 R24, R24 ;  /* 0x0000001800187245 */ /* 0x000fe40000201000 */
[----:B0-----:R-:W-:Y:S01]  /*1c70*/  I2FP.F32.U32 R2, R0 ;  /* 0x0000000000027245 */ /* 0x001fe20000201000 */
[----:B--2---:R-:W-:Y:S01]  /*1c80*/  FFMA R21, R22, R21, R15 ;  /* 0x0000001516157223 */ /* 0x004fe2000000000f */
[----:B------:R-:W-:-:S03]  /*1c90*/  FADD R16, R16, R22 ;  /* 0x0000001610107221 */ /* 0x000fc60000000000 */
[----:B---3--:R-:W-:Y:S01]  /*1ca0*/  FFMA R22, R6, R23, R21 ;  /* 0x0000001706167223 */ /* 0x008fe20000000015 */
[----:B------:R-:W-:-:S03]  /*1cb0*/  FADD R16, R16, R6 ;  /* 0x0000000610107221 */ /* 0x000fc60000000000 */
[----:B----4-:R-:W-:Y:S01]  /*1cc0*/  FFMA R15, R19, R24, R22 ;  /* 0x00000018130f7223 */ /* 0x010fe20000000016 */
[----:B------:R-:W-:-:S03]  /*1cd0*/  FADD R19, R16, R19 ;  /* 0x0000001310137221 */ /* 0x000fc60000000000 */
[----:B-----5:R-:W-:Y:S01]  /*1ce0*/  FFMA R15, R20, R2, R15 ;  /* 0x00000002140f7223 */ /* 0x020fe2000000000f */
[----:B------:R-:W-:-:S07]  /*1cf0*/  FADD R16, R19, R20 ;  /* 0x0000001413107221 */ /* 0x000fce0000000000 */
.L_x_89:
[----:B------:R-:W-:Y:S05]  /*1d00*/  BSYNC.RECONVERGENT B1 ;  /* 0x0000000000017941 */ /* 0x000fea0003800200 */
.L_x_88:
[----:B------:R-:W-:Y:S05]  /*1d10*/  @!P0 BRA `(.L_x_85) ;  /* 0x0000000000748947 */ /* 0x000fea0003800000 */
[----:B------:R-:W0:Y:S01]  /*1d20*/  LDC.64 R2, c[0x0][0x380] ;  /* 0x0000e000ff027b82 */ /* 0x000e220000000a00 */
[----:B------:R-:W-:-:S05]  /*1d30*/  IMAD.MOV R20, RZ, RZ, -R0 ;  /* 0x000000ffff147224 */ /* 0x000fca00078e0a00 */
[----:B------:R-:W-:-:S04]  /*1d40*/  IADD3 R7, P0, PT, R9, R20, RZ ;  /* 0x0000001409077210 */ /* 0x000fc80007f1e0ff */
[----:B------:R-:W-:Y:S02]  /*1d50*/  LEA.HI.X.SX32 R20, R20, RZ, 0x1, P0 ;  /* 0x000000ff14147211 */ /* 0x000fe400000f0eff */
[----:B0-----:R-:W-:-:S04]  /*1d60*/  LEA R6, P0, R7, R2, 0x2 ;  /* 0x0000000207067211 */ /* 0x001fc800078010ff */
[----:B------:R-:W-:-:S05]  /*1d70*/  LEA.HI.X R7, R7, R3, R20, 0x2, P0 ;  /* 0x0000000307077211 */ /* 0x000fca00000f1414 */
[----:B------:R-:W2:Y:S01]  /*1d80*/  LDG.E.CONSTANT R20, desc[UR6][R6.64] ;  /* 0x0000000606147981 */ /* 0x000ea2000c1e9900 */
[----:B------:R-:W-:Y:S01]  /*1d90*/  ISETP.NE.AND P0, PT, R11, 0x1, PT ;  /* 0x000000010b00780c */ /* 0x000fe20003f05270 */
[----:B------:R-:W-:-:S05]  /*1da0*/  VIADD R19, R0, 0x1 ;  /* 0x0000000100137836 */ /* 0x000fca0000000000 */
[----:B------:R-:W-:-:S05]  /*1db0*/  I2FP.F32.U32 R19, R19 ;  /* 0x0000001300137245 */ /* 0x000fca0000201000 */
[----:B--2---:R-:W-:Y:S01]  /*1dc0*/  FFMA R15, R20, R19, R15 ;  /* 0x00000013140f7223 */ /* 0x004fe2000000000f */
[----:B------:R-:W-:Y:S01]  /*1dd0*/  FADD R16, R16, R20 ;  /* 0x0000001410107221 */ /* 0x000fe20000000000 */
[----:B------:R-:W-:Y:S06]  /*1de0*/  @!P0 BRA `(.L_x_85) ;  /* 0x0000000000408947 */ /* 0x000fec0003800000 */
[----:B------:R-:W-:-:S04]  /*1df0*/  LOP3.LUT R20, RZ, R0, RZ, 0x33, !PT ;  /* 0x00000000ff147212 */ /* 0x000fc800078e33ff */
[----:B------:R-:W-:-:S04]  /*1e00*/  IADD3 R19, P0, PT, R20, R9, RZ ;  /* 0x0000000914137210 */ /* 0x000fc80007f1e0ff */
[----:B------:R-:W-:Y:S02]  /*1e10*/  LEA.HI.X.SX32 R20, R20, RZ, 0x1, P0 ;  /* 0x000000ff14147211 */ /* 0x000fe400000f0eff */
[----:B------:R-:W-:Y:S02]  /*1e20*/  LEA R2, P1, R19, R2, 0x2 ;  /* 0x0000000213027211 */ /* 0x000fe400078210ff */
[----:B------:R-:W-:Y:S02]  /*1e30*/  ISETP.NE.AND P0, PT, R11, 0x2, PT ;  /* 0x000000020b00780c */ /* 0x000fe40003f05270 */
[----:B------:R-:W-:-:S05]  /*1e40*/  LEA.HI.X R3, R19, R3, R20, 0x2, P1 ;  /* 0x0000000313037211 */ /* 0x000fca00008f1414 */
[----:B------:R-:W2:Y:S06]  /*1e50*/  LDG.E.CONSTANT R2, desc[UR6][R2.64] ;  /* 0x0000000602027981 */ /* 0x000eac000c1e9900 */
[----:B------:R-:W3:Y:S01]  /*1e60*/  @P0 LDG.E.CONSTANT R6, desc[UR6][R6.64+-0x8] ;  /* 0xfffff80606060981 */ /* 0x000ee2000c1e9900 */
[C---:B------:R-:W-:Y:S02]  /*1e70*/  VIADD R19, R0.reuse, 0x2 ;  /* 0x0000000200137836 */ /* 0x040fe40000000000 */
[----:B------:R-:W-:-:S03]  /*1e80*/  @P0 VIADD R0, R0, 0x3 ;  /* 0x0000000300000836 */ /* 0x000fc60000000000 */
[----:B------:R-:W-:Y:S02]  /*1e90*/  I2FP.F32.U32 R19, R19 ;  /* 0x0000001300137245 */ /* 0x000fe40000201000 */
[----:B------:R-:W-:-:S03]  /*1ea0*/  @P0 I2FP.F32.U32 R0, R0 ;  /* 0x0000000000000245 */ /* 0x000fc60000201000 */
[----:B--2---:R-:W-:Y:S01]  /*1eb0*/  FFMA R15, R2, R19, R15 ;  /* 0x00000013020f7223 */ /* 0x004fe2000000000f */
[----:B------:R-:W-:-:S03]  /*1ec0*/  FADD R16, R16, R2 ;  /* 0x0000000210107221 */ /* 0x000fc60000000000 */
[----:B---3--:R-:W-:Y:S01]  /*1ed0*/  @P0 FFMA R15, R6, R0, R15 ;  /* 0x00000000060f0223 */ /* 0x008fe2000000000f */
[----:B------:R-:W-:-:S07]  /*1ee0*/  @P0 FADD R16, R16, R6 ;  /* 0x0000000610100221 */ /* 0x000fce0000000000 */
.L_x_85:
[----:B------:R-:W-:Y:S05]  /*1ef0*/  BSYNC.RECONVERGENT B0 ;  /* 0x0000000000007941 */ /* 0x000fea0003800200 */
.L_x_84:
[C---:B------:R-:W-:Y:S01]  /*1f00*/  FSETP.GTU.AND P0, PT, |R16|.reuse, 1.1920928955078125e-07, PT ;  /* 0x340000001000780b */ /* 0x040fe20003f0c200 */
[----:B------:R-:W-:Y:S03]  /*1f10*/  BSSY.RECONVERGENT B0, `(.L_x_90) ;  /* 0x0000018000007945 */ /* 0x000fe60003800200 */
[----:B------:R-:W-:-:S13]  /*1f20*/  FSETP.NE.AND P0, PT, |R16|, +INF , P0 ;  /* 0x7f8000001000780b */ /* 0x000fda0000705200 */
[----:B------:R-:W-:-:S04]  /*1f30*/  @!P0 LEA R2, P1, R9, R4, 0x2 ;  /* 0x0000000409028211 */ /* 0x000fc800078210ff */
[----:B------:R-:W-:-:S05]  /*1f40*/  @!P0 LEA.HI.X R3, R9, R5, RZ, 0x2, P1 ;  /* 0x0000000509038211 */ /* 0x000fca00008f14ff */
[----:B------:R0:W-:Y:S01]  /*1f50*/  @!P0 STG.E desc[UR6][R2.64], RZ ;  /* 0x000000ff02008986 */ /* 0x0001e2000c101906 */
[----:B------:R-:W-:Y:S05]  /*1f60*/  @!P0 BRA `(.L_x_91) ;  /* 0x0000000000488947 */ /* 0x000fea0003800000 */
[----:B0-----:R-:W0:Y:S01]  /*1f70*/  MUFU.RCP R3, R16 ;  /* 0x0000001000037308 */ /* 0x001e220000001000 */
        /* <DEDUP_REMOVED lines=9> */
[----:B------:R-:W-:Y:S01]  /*2010*/  IMAD.MOV.U32 R0, RZ, RZ, R16 ;  /* 0x000000ffff007224 */ /* 0x000fe200078e0010 */
[----:B------:R-:W-:-:S07]  /*2020*/  MOV R2, 0x2040 ;  /* 0x0000204000027802 */ /* 0x000fce0000000f00 */
[----:B------:R-:W-:Y:S05]  /*2030*/  CALL.REL.NOINC `($__internal_1_$__cuda_sm3x_div_rn_noftz_f32_slowpath) ;  /* 0x0000000400707944 */ /* 0x000fea0003c00000 */
[----:B------:R-:W-:-:S07]  /*2040*/  IMAD.MOV.U32 R7, RZ, RZ, R0 ;  /* 0x000000ffff077224 */ /* 0x000fce00078e0000 */
.L_x_93:
[----:B------:R-:W-:Y:S05]  /*2050*/  BSYNC.RECONVERGENT B1 ;  /* 0x0000000000017941 */ /* 0x000fea0003800200 */
.L_x_92:
[----:B------:R-:W-:-:S04]  /*2060*/  LEA R2, P0, R9, R4, 0x2 ;  /* 0x0000000409027211 */ /* 0x000fc800078010ff */
[----:B------:R-:W-:-:S05]  /*2070*/  LEA.HI.X R3, R9, R5, RZ, 0x2, P0 ;  /* 0x0000000509037211 */ /* 0x000fca00000f14ff */
[----:B------:R1:W-:Y:S04]  /*2080*/  STG.E desc[UR6][R2.64], R7 ;  /* 0x0000000702007986 */ /* 0x0003e8000c101906 */
.L_x_91:
[----:B------:R-:W-:Y:S05]  /*2090*/  BSYNC.RECONVERGENT B0 ;  /* 0x0000000000007941 */ /* 0x000fea0003800200 */
.L_x_90:
[----:B------:R-:W2:Y:S01]  /*20a0*/  LDCU UR4, c[0x0][0x390] ;  /* 0x00007200ff0477ac */ /* 0x000ea20008000800 */
[----:B------:R-:W-:-:S05]  /*20b0*/  VIADD R9, R9, 0x1 ;  /* 0x0000000109097836 */ /* 0x000fca0000000000 */
[----:B--2---:R-:W-:-:S13]  /*20c0*/  ISETP.GE.AND P0, PT, R9, UR4, PT ;  /* 0x0000000409007c0c */ /* 0x004fda000bf06270 */
[----:B------:R-:W-:Y:S05]  /*20d0*/  @!P0 BRA `(.L_x_94) ;  /* 0xffffffec00dc8947 */ /* 0x000fea000383ffff */
[----:B------:R-:W-:Y:S05]  /*20e0*/  EXIT ;  /* 0x000000000000794d */ /* 0x000fea0003800000 */
.L_x_79:
[----:B------:R-:W-:-:S13]  /*20f0*/  ISETP.GE.AND P0, PT, R9, R0, PT ;  /* 0x000000000900720c */ /* 0x000fda0003f06270 */
[----:B------:R-:W-:Y:S05]  /*2100*/  @P0 EXIT ;  /* 0x000000000000094d */ /* 0x000fea0003800000 */
[----:B------:R-:W-:Y:S01]  /*2110*/  IMAD.IADD R10, R0, 0x1, -R9 ;  /* 0x00000001000a7824 */ /* 0x000fe200078e0a09 */
[----:B------:R-:W-:Y:S01]  /*2120*/  IADD3 R0, PT, PT, R11, R7, -R0 ;  /* 0x000000070b007210 */ /* 0x000fe20007ffe800 */
[----:B------:R-:W-:Y:S03]  /*2130*/  BSSY.RECONVERGENT B0, `(.L_x_95) ;  /* 0x0000023000007945 */ /* 0x000fe60003800200 */
[----:B------:R-:W-:Y:S02]  /*2140*/  ISETP.GT.U32.AND P1, PT, R0, -0x10, PT ;  /* 0xfffffff00000780c */ /* 0x000fe40003f24070 */
[----:B012---:R-:W-:-:S04]  /*2150*/  LOP3.LUT R12, R10, 0xf, RZ, 0xc0, !PT ;  /* 0x0000000f0a0c7812 */ /* 0x007fc800078ec0ff */
[----:B------:R-:W-:-:S07]  /*2160*/  ISETP.NE.AND P0, PT, R12, RZ, PT ;  /* 0x000000ff0c00720c */ /* 0x000fce0003f05270 */
[----:B------:R-:W-:Y:S06]  /*2170*/  @P1 BRA `(.L_x_96) ;  /* 0x0000000000781947 */ /* 0x000fec0003800000 */
[----:B------:R-:W-:Y:S01]  /*2180*/  IMAD.WIDE.U32 R6, R9, 0x4, R2 ;  /* 0x0000000409067825 */ /* 0x000fe200078e0002 */
[----:B------:R-:W-:Y:S02]  /*2190*/  LOP3.LUT R0, R10, 0xfffffff0, RZ, 0xc0, !PT ;  /* 0xfffffff00a007812 */ /* 0x000fe400078ec0ff */
[----:B------:R-:W-:Y:S02]  /*21a0*/  IADD3 R8, P1, PT, R6, UR8, RZ ;  /* 0x0000000806087c10 */ /* 0x000fe4000ff3e0ff */
[----:B------:R-:W-:Y:S02]  /*21b0*/  IADD3 R0, PT, PT, -R0, RZ, RZ ;  /* 0x000000ff00007210 */ /* 0x000fe40007ffe1ff */
[----:B------:R-:W-:-:S04]  /*21c0*/  IADD3 R8, P2, PT, R8, 0x20, RZ ;  /* 0x0000002008087810 */ /* 0x000fc80007f5e0ff */
[----:B------:R-:W-:-:S09]  /*21d0*/  IADD3.X R11, PT, PT, RZ, UR9, R7, P2, P1 ;  /* 0x00000009ff0b7c10 */ /* 0x000fd200097e2407 */
.L_x_97:
[----:B0-----:R-:W-:Y:S02]  /*21e0*/  IMAD.MOV.U32 R6, RZ, RZ, R8 ;  /* 0x000000ffff067224 */ /* 0x001fe400078e0008 */
[----:B------:R-:W-:Y:S02]  /*21f0*/  IMAD.MOV.U32 R7, RZ, RZ, R11 ;  /* 0x000000ffff077224 */ /* 0x000fe400078e000b */
[----:B------:R-:W-:Y:S01]  /*2200*/  VIADD R0, R0, 0x10 ;  /* 0x0000001000007836 */ /* 0x000fe20000000000 */
[----:B------:R-:W-:Y:S01]  /*2210*/  IADD3 R8, P2, PT, R6, 0x40, RZ ;  /* 0x0000004006087810 */ /* 0x000fe20007f5e0ff */
[----:B------:R-:W-:Y:S01]  /*2220*/  VIADD R9, R9, 0x10 ;  /* 0x0000001009097836 */ /* 0x000fe20000000000 */
[----:B------:R0:W-:Y:S02]  /*2230*/  STG.E desc[UR6][R6.64+-0x20], RZ ;  /* 0xffffe0ff06007986 */ /* 0x0001e4000c101906 */
[----:B------:R-:W-:Y:S01]  /*2240*/  ISETP.NE.AND P1, PT, R0, RZ, PT ;  /* 0x000000ff0000720c */ /* 0x000fe20003f25270 */
[----:B------:R-:W-:Y:S01]  /*2250*/  IMAD.X R11, RZ, RZ, R7, P2 ;  /* 0x000000ffff0b7224 */ /* 0x000fe200010e0607 */
[----:B------:R0:W-:Y:S04]  /*2260*/  STG.E desc[UR6][R6.64+-0x1c], RZ ;  /* 0xffffe4ff06007986 */ /* 0x0001e8000c101906 */
        /* <DEDUP_REMOVED lines=13> */
[----:B------:R0:W-:Y:S01]  /*2340*/  STG.E desc[UR6][R6.64+0x1c], RZ ;  /* 0x00001cff06007986 */ /* 0x0001e2000c101906 */
[----:B------:R-:W-:Y:S05]  /*2350*/  @P1 BRA `(.L_x_97) ;  /* 0xfffffffc00a01947 */ /* 0x000fea000383ffff */
.L_x_96:
[----:B------:R-:W-:Y:S05]  /*2360*/  BSYNC.RECONVERGENT B0 ;  /* 0x0000000000007941 */ /* 0x000fea0003800200 */
.L_x_95:
[----:B------:R-:W-:Y:S05]  /*2370*/  @!P0 EXIT ;  /* 0x000000000000894d */ /* 0x000fea0003800000 */
[----:B------:R-:W-:Y:S01]  /*2380*/  ISETP.GE.U32.AND P0, PT, R12, 0x8, PT ;  /* 0x000000080c00780c */ /* 0x000fe20003f06070 */
[----:B------:R-:W-:Y:S01]  /*2390*/  BSSY.RECONVERGENT B0, `(.L_x_98) ;  /* 0x000000e000007945 */ /* 0x000fe20003800200 */
[----:B------:R-:W-:-:S04]  /*23a0*/  LOP3.LUT R0, R10, 0x7, RZ, 0xc0, !PT ;  /* 0x000000070a007812 */ /* 0x000fc800078ec0ff */
[----:B------:R-:W-:-:S07]  /*23b0*/  ISETP.NE.AND P1, PT, R0, RZ, PT ;  /* 0x000000ff0000720c */ /* 0x000fce0003f25270 */
[----:B------:R-:W-:Y:S06]  /*23c0*/  @!P0 BRA `(.L_x_99) ;  /* 0x0000000000288947 */ /* 0x000fec0003800000 */
[----:B0-----:R-:W-:-:S04]  /*23d0*/  IMAD.WIDE.U32 R6, R9, 0x4, R4 ;  /* 0x0000000409067825 */ /* 0x001fc800078e0004 */
[----:B------:R-:W-:Y:S01]  /*23e0*/  VIADD R9, R9, 0x8 ;  /* 0x0000000809097836 */ /* 0x000fe20000000000 */
[----:B------:R1:W-:Y:S04]  /*23f0*/  STG.E desc[UR6][R6.64], RZ ;  /* 0x000000ff06007986 */ /* 0x0003e8000c101906 */
[----:B------:R1:W-:Y:S04]  /*2400*/  STG.E desc[UR6][R6.64+0x4], RZ ;  /* 0x000004ff06007986 */ /* 0x0003e8000c101906 */
[----:B------:R1:W-:Y:S04]  /*2410*/  STG.E desc[UR6][R6.64+0x8], RZ ;  /* 0x000008ff06007986 */ /* 0x0003e8000c101906 */
[----:B------:R1:W-:Y:S04]  /*2420*/  STG.E desc[UR6][R6.64+0xc], RZ ;  /* 0x00000cff06007986 */ /* 0x0003e8000c101906 */
[----:B------:R1:W-:Y:S04]  /*2430*/  STG.E desc[UR6][R6.64+0x10], RZ ;  /* 0x000010ff06007986 */ /* 0x0003e8000c101906 */
[----:B------:R1:W-:Y:S04]  /*2440*/  STG.E desc[UR6][R6.64+0x14], RZ ;  /* 0x000014ff06007986 */ /* 0x0003e8000c101906 */
[----:B------:R1:W-:Y:S04]  /*2450*/  STG.E desc[UR6][R6.64+0x18], RZ ;  /* 0x000018ff06007986 */ /* 0x0003e8000c101906 */
[----:B------:R1:W-:Y:S02]  /*2460*/  STG.E desc[UR6][R6.64+0x1c], RZ ;  /* 0x00001cff06007986 */ /* 0x0003e4000c101906 */
.L_x_99:
[----:B------:R-:W-:Y:S05]  /*2470*/  BSYNC.RECONVERGENT B0 ;  /* 0x0000000000007941 */ /* 0x000fea0003800200 */
.L_x_98:
[----:B------:R-:W-:Y:S05]  /*2480*/  @!P1 EXIT ;  /* 0x000000000000994d */ /* 0x000fea0003800000 */
[----:B------:R-:W-:Y:S02]  /*2490*/  ISETP.GE.U32.AND P0, PT, R0, 0x4, PT ;  /* 0x000000040000780c */ /* 0x000fe40003f06070 */
[----:B------:R-:W-:-:S04]  /*24a0*/  LOP3.LUT R0, R10, 0x3, RZ, 0xc0, !PT ;  /* 0x000000030a007812 */ /* 0x000fc800078ec0ff */
[----:B------:R-:W-:-:S07]  /*24b0*/  ISETP.NE.AND P1, PT, R0, RZ, PT ;  /* 0x000000ff0000720c */ /* 0x000fce0003f25270 */
[----:B------:R-:W-:-:S04]  /*24c0*/  @P0 IMAD.WIDE.U32 R4, R9, 0x4, R4 ;  /* 0x0000000409040825 */ /* 0x000fc800078e0004 */
[----:B------:R-:W-:Y:S01]  /*24d0*/  @P0 VIADD R9, R9, 0x4 ;  /* 0x0000000409090836 */ /* 0x000fe20000000000 */
[----:B------:R2:W-:Y:S04]  /*24e0*/  @P0 STG.E desc[UR6][R4.64], RZ ;  /* 0x000000ff04000986 */ /* 0x0005e8000c101906 */
[----:B------:R2:W-:Y:S04]  /*24f0*/  @P0 STG.E desc[UR6][R4.64+0x4], RZ ;  /* 0x000004ff04000986 */ /* 0x0005e8000c101906 */
[----:B------:R2:W-:Y:S04]  /*2500*/  @P0 STG.E desc[UR6][R4.64+0x8], RZ ;  /* 0x000008ff04000986 */ /* 0x0005e8000c101906 */
[----:B------:R2:W-:Y:S01]  /*2510*/  @P0 STG.E desc[UR6][R4.64+0xc], RZ ;  /* 0x00000cff04000986 */ /* 0x0005e2000c101906 */
[----:B------:R-:W-:Y:S05]  /*2520*/  @!P1 EXIT ;  /* 0x000000000000994d */ /* 0x000fea0003800000 */
[----:B------:R-:W-:-:S04]  /*2530*/  IMAD.WIDE.U32 R2, R9, 0x4, R2 ;  /* 0x0000000409027825 */ /* 0x000fc800078e0002 */
[----:B------:R-:W-:Y:S01]  /*2540*/  IMAD.MOV R0, RZ, RZ, -R0 ;  /* 0x000000ffff007224 */ /* 0x000fe200078e0a00 */
[----:B--2---:R-:W-:-:S04]  /*2550*/  IADD3 R4, P0, PT, R2, UR8, RZ ;  /* 0x0000000802047c10 */ /* 0x004fc8000ff1e0ff */
[----:B------:R-:W-:-:S09]  /*2560*/  IADD3.X R5, PT, PT, R3, UR9, RZ, P0, !PT ;  /* 0x0000000903057c10 */ /* 0x000fd200087fe4ff */
.L_x_100:
[----:B------:R-:W-:Y:S01]  /*2570*/  VIADD R0, R0, 0x1 ;  /* 0x0000000100007836 */ /* 0x000fe20000000000 */
[----:B------:R-:W-:Y:S01]  /*2580*/  MOV R2, R4 ;  /* 0x0000000400027202 */ /* 0x000fe20000000f00 */
[--C-:B------:R-:W-:Y:S01]  /*2590*/  IMAD.MOV.U32 R3, RZ, RZ, R5.reuse ;  /* 0x000000ffff037224 */ /* 0x100fe200078e0005 */
[----:B------:R-:W-:Y:S02]  /*25a0*/  IADD3 R4, P1, PT, R4, 0x4, RZ ;  /* 0x0000000404047810 */ /* 0x000fe40007f3e0ff */
[----:B------:R-:W-:Y:S02]  /*25b0*/  ISETP.NE.AND P0, PT, R0, RZ, PT ;  /* 0x000000ff0000720c */ /* 0x000fe40003f05270 */
[----:B------:R2:W-:Y:S01]  /*25c0*/  STG.E desc[UR6][R2.64], RZ ;  /* 0x000000ff02007986 */ /* 0x0005e2000c101906 */
[----:B------:R-:W-:-:S10]  /*25d0*/  IMAD.X R5, RZ, RZ, R5, P1 ;  /* 0x000000ffff057224 */ /* 0x000fd400008e0605 */
[----:B--2---:R-:W-:Y:S05]  /*25e0*/  @!P0 EXIT ;  /* 0x000000000000894d */ /* 0x004fea0003800000 */
[----:B------:R-:W-:Y:S05]  /*25f0*/  BRA `(.L_x_100) ;  /* 0xfffffffc00dc7947 */ /* 0x000fea000383ffff */
        .weak           $__internal_1_$__cuda_sm3x_div_rn_noftz_f32_slowpath
        .type           $__internal_1_$__cuda_sm3x_div_rn_noftz_f32_slowpath,@function
        .size           $__internal_1_$__cuda_sm3x_div_rn_noftz_f32_slowpath,(.L_x_114 - $__internal_1_$__cuda_sm3x_div_rn_noftz_f32_slowpath)
$__internal_1_$__cuda_sm3x_div_rn_noftz_f32_slowpath:
[----:B------:R-:W-:Y:S01]  /*2600*/  SHF.R.U32.HI R6, RZ, 0x17, R0 ;  /* 0x00000017ff067819 */ /* 0x000fe20000011600 */
[----:B------:R-:W-:Y:S01]  /*2610*/  BSSY.RECONVERGENT B2, `(.L_x_101) ;  /* 0x0000062000027945 */ /* 0x000fe20003800200 */
[----:B------:R-:W-:Y:S02]  /*2620*/  SHF.R.U32.HI R7, RZ, 0x17, R3 ;  /* 0x00000017ff077819 */ /* 0x000fe40000011603 */
[----:B------:R-:W-:Y:S02]  /*2630*/  LOP3.LUT R6, R6, 0xff, RZ, 0xc0, !PT ;  /* 0x000000ff06067812 */ /* 0x000fe400078ec0ff */
[----:B------:R-:W-:-:S03]  /*2640*/  LOP3.LUT R20, R7, 0xff, RZ, 0xc0, !PT ;  /* 0x000000ff07147812 */ /* 0x000fc600078ec0ff */
[----:B------:R-:W-:Y:S02]  /*2650*/  VIADD R16, R6, 0xffffffff ;  /* 0xffffffff06107836 */ /* 0x000fe40000000000 */
[----:B------:R-:W-:-:S03]  /*2660*/  VIADD R15, R20, 0xffffffff ;  /* 0xffffffff140f7836 */ /* 0x000fc60000000000 */
        /* <DEDUP_REMOVED lines=22> */
[----:B------:R-:W-:Y:S02]  /*27d0*/  @P0 IMAD.MOV.U32 R7, RZ, RZ, RZ ;  /* 0x000000ffff070224 */ /* 0x000fe400078e00ff */
[----:B------:R-:W-:Y:S01]  /*27e0*/  @!P0 FFMA R3, R3, 1.84467440737095516160e+19, RZ ;  /* 0x5f80000003038823 */ /* 0x000fe200000000ff */
[----:B------:R-:W-:Y:S02]  /*27f0*/  @!P0 IMAD.MOV.U32 R7, RZ, RZ, -0x40 ;  /* 0xffffffc0ff078424 */ /* 0x000fe400078e00ff */
[----:B------:R-:W-:Y:S02]  /*2800*/  @!P1 FFMA R0, R0, 1.84467440737095516160e+19, RZ ;  /* 0x5f80000000009823 */ /* 0x000fe400000000ff */
[----:B------:R-:W-:-:S07]  /*2810*/  @!P1 VIADD R7, R7, 0x40 ;  /* 0x0000004007079836 */ /* 0x000fce0000000000 */
.L_x_102:
[----:B------:R-:W-:Y:S01]  /*2820*/  LEA R15, R6, 0xc0800000, 0x17 ;  /* 0xc0800000060f7811 */ /* 0x000fe200078eb8ff */
[----:B------:R-:W-:Y:S04]  /*2830*/  BSSY.RECONVERGENT B3, `(.L_x_107) ;  /* 0x0000036000037945 */ /* 0x000fe80003800200 */
[----:B------:R-:W-:Y:S01]  /*2840*/  IMAD.IADD R19, R0, 0x1, -R15 ;  /* 0x0000000100137824 */ /* 0x000fe200078e0a0f */
[----:B------:R-:W-:-:S03]  /*2850*/  IADD3 R15, PT, PT, R20, -0x7f, RZ ;  /* 0xffffff81140f7810 */ /* 0x000fc60007ffe0ff */
[----:B------:R-:W0:Y:S01]  /*2860*/  MUFU.RCP R16, R19 ;  /* 0x0000001300107308 */ /* 0x000e220000001000 */
[----:B------:R-:W-:Y:S01]  /*2870*/  FADD.FTZ R21, -R19, -RZ ;  /* 0x800000ff13157221 */ /* 0x000fe20000010100 */
[----:B------:R-:W-:-:S03]  /*2880*/  IMAD R0, R15, -0x800000, R3 ;  /* 0xff8000000f007824 */ /* 0x000fc600078e0203 */
[----:B0-----:R-:W-:-:S04]  /*2890*/  FFMA R23, R16, R21, 1 ;  /* 0x3f80000010177423 */ /* 0x001fc80000000015 */
[----:B------:R-:W-:-:S04]  /*28a0*/  FFMA R3, R16, R23, R16 ;  /* 0x0000001710037223 */ /* 0x000fc80000000010 */
[----:B------:R-:W-:-:S04]  /*28b0*/  FFMA R16, R0, R3, RZ ;  /* 0x0000000300107223 */ /* 0x000fc800000000ff */
[----:B------:R-:W-:-:S04]  /*28c0*/  FFMA R20, R21, R16, R0 ;  /* 0x0000001015147223 */ /* 0x000fc80000000000 */
[----:B------:R-:W-:Y:S01]  /*28d0*/  FFMA R16, R3, R20, R16 ;  /* 0x0000001403107223 */ /* 0x000fe20000000010 */
[----:B------:R-:W-:-:S03]  /*28e0*/  IADD3 R20, PT, PT, R15, 0x7f, -R6 ;  /* 0x0000007f0f147810 */ /* 0x000fc60007ffe806 */
[----:B------:R-:W-:Y:S02]  /*28f0*/  FFMA R21, R21, R16, R0 ;  /* 0x0000001015157223 */ /* 0x000fe40000000000 */
[----:B------:R-:W-:Y:S02]  /*2900*/  IMAD.IADD R7, R20, 0x1, R7 ;  /* 0x0000000114077824 */ /* 0x000fe400078e0207 */
[----:B------:R-:W-:-:S05]  /*2910*/  FFMA R0, R3, R21, R16 ;  /* 0x0000001503007223 */ /* 0x000fca0000000010 */
[----:B------:R-:W-:-:S04]  /*2920*/  SHF.R.U32.HI R6, RZ, 0x17, R0 ;  /* 0x00000017ff067819 */ /* 0x000fc80000011600 */
[----:B------:R-:W-:-:S05]  /*2930*/  LOP3.LUT R6, R6, 0xff, RZ, 0xc0, !PT ;  /* 0x000000ff06067812 */ /* 0x000fca00078ec0ff */
[----:B------:R-:W-:-:S04]  /*2940*/  IMAD.IADD R15, R6, 0x1, R7 ;  /* 0x00000001060f7824 */ /* 0x000fc800078e0207 */
        /* <DEDUP_REMOVED lines=10> */
[-CC-:B------:R-:W-:Y:S01]  /*29f0*/  FFMA.RZ R6, R3, R21.reuse, R16.reuse ;  /* 0x0000001503067223 */ /* 0x180fe2000000c010 */
[C---:B------:R-:W-:Y:S02]  /*2a00*/  ISETP.NE.AND P2, PT, R15.reuse, RZ, PT ;  /* 0x000000ff0f00720c */ /* 0x040fe40003f45270 */
[----:B------:R-:W-:Y:S02]  /*2a10*/  ISETP.NE.AND P1, PT, R15, RZ, PT ;  /* 0x000000ff0f00720c */ /* 0x000fe40003f25270 */
[----:B------:R-:W-:Y:S01]  /*2a20*/  LOP3.LUT R7, R6, 0x7fffff, RZ, 0xc0, !PT ;  /* 0x007fffff06077812 */ /* 0x000fe200078ec0ff */
[CCC-:B------:R-:W-:Y:S01]  /*2a30*/  FFMA.RP R6, R3.reuse, R21.reuse, R16.reuse ;  /* 0x0000001503067223 */ /* 0x1c0fe20000008010 */
[----:B------:R-:W-:Y:S01]  /*2a40*/  FFMA.RM R3, R3, R21, R16 ;  /* 0x0000001503037223 */ /* 0x000fe20000004010 */
[----:B------:R-:W-:Y:S01]  /*2a50*/  VIADD R16, R15, 0x20 ;  /* 0x000000200f107836 */ /* 0x000fe20000000000 */
[----:B------:R-:W-:Y:S01]  /*2a60*/  LOP3.LUT R7, R7, 0x800000, RZ, 0xfc, !PT ;  /* 0x0080000007077812 */ /* 0x000fe200078efcff */
[----:B------:R-:W-:-:S02]  /*2a70*/  IMAD.MOV R15, RZ, RZ, -R15 ;  /* 0x000000ffff0f7224 */ /* 0x000fc400078e0a0f */
        /* <DEDUP_REMOVED lines=9> */
[----:B------:R-:W-:-:S05]  /*2b10*/  LOP3.LUT R3, R3, R6, RZ, 0xc0, !PT ;  /* 0x0000000603037212 */ /* 0x000fca00078ec0ff */
[----:B------:R-:W-:-:S05]  /*2b20*/  IMAD.IADD R3, R16, 0x1, R3 ;  /* 0x0000000110037824 */ /* 0x000fca00078e0203 */
[----:B------:R-:W-:Y:S01]  /*2b30*/  LOP3.LUT R0, R3, R0, RZ, 0xfc, !PT ;  /* 0x0000000003007212 */ /* 0x000fe200078efcff */
[----:B------:R-:W-:Y:S06]  /*2b40*/  BRA `(.L_x_110) ;  /* 0x0000000000107947 */ /* 0x000fec0003800000 */
.L_x_109:
[----:B------:R-:W-:-:S04]  /*2b50*/  LOP3.LUT R0, R0, 0x80000000, RZ, 0xc0, !PT ;  /* 0x8000000000007812 */ /* 0x000fc800078ec0ff */
[----:B------:R-:W-:Y:S01]  /*2b60*/  LOP3.LUT R0, R0, 0x7f800000, RZ, 0xfc, !PT ;  /* 0x7f80000000007812 */ /* 0x000fe200078efcff */
[----:B------:R-:W-:Y:S06]  /*2b70*/  BRA `(.L_x_110) ;  /* 0x0000000000047947 */ /* 0x000fec0003800000 */
.L_x_108:
[----:B------:R-:W-:-:S07]  /*2b80*/  IMAD R0, R7, 0x800000, R0 ;  /* 0x0080000007007824 */ /* 0x000fce00078e0200 */
.L_x_110:
[----:B------:R-:W-:Y:S05]  /*2b90*/  BSYNC.RECONVERGENT B3 ;  /* 0x0000000000037941 */ /* 0x000fea0003800200 */
.L_x_107:
[----:B------:R-:W-:Y:S05]  /*2ba0*/  BRA `(.L_x_111) ;  /* 0x0000000000207947 */ /* 0x000fea0003800000 */
.L_x_106:
[----:B------:R-:W-:-:S04]  /*2bb0*/  LOP3.LUT R0, R0, 0x80000000, R3, 0x48, !PT ;  /* 0x8000000000007812 */ /* 0x000fc800078e4803 */
[----:B------:R-:W-:Y:S01]  /*2bc0*/  LOP3.LUT R0, R0, 0x7f800000, RZ, 0xfc, !PT ;  /* 0x7f80000000007812 */ /* 0x000fe200078efcff */
[----:B------:R-:W-:Y:S06]  /*2bd0*/  BRA `(.L_x_111) ;  /* 0x0000000000147947 */ /* 0x000fec0003800000 */
.L_x_105:
[----:B------:R-:W-:Y:S01]  /*2be0*/  LOP3.LUT R0, R0, 0x80000000, R3, 0x48, !PT ;  /* 0x8000000000007812 */ /* 0x000fe200078e4803 */
[----:B------:R-:W-:Y:S06]  /*2bf0*/  BRA `(.L_x_111) ;  /* 0x00000000000c7947 */ /* 0x000fec0003800000 */
.L_x_104:
[----:B------:R-:W0:Y:S01]  /*2c00*/  MUFU.RSQ R0, -QNAN ;  /* 0xffc0000000007908 */ /* 0x000e220000001400 */
[----:B------:R-:W-:Y:S05]  /*2c10*/  BRA `(.L_x_111) ;  /* 0x0000000000047947 */ /* 0x000fea0003800000 */
.L_x_103:
[----:B------:R-:W-:-:S07]  /*2c20*/  FADD.FTZ R0, R3, R0 ;  /* 0x0000000003007221 */ /* 0x000fce0000010000 */
.L_x_111:
[----:B------:R-:W-:Y:S05]  /*2c30*/  BSYNC.RECONVERGENT B2 ;  /* 0x0000000000027941 */ /* 0x000fea0003800200 */
.L_x_101:
[----:B------:R-:W-:-:S04]  /*2c40*/  IMAD.MOV.U32 R3, RZ, RZ, 0x0 ;  /* 0x00000000ff037424 */ /* 0x000fc800078e00ff */
[----:B0-----:R-:W-:Y:S05]  /*2c50*/  RET.REL.NODEC R2 `(cg_batch_f32) ;  /* 0xffffffd002e87950 */ /* 0x001fea0003c3ffff */
.L_x_112:
        /* <DEDUP_REMOVED lines=10> */
.L_x_114:


//--------------------- .nv.shared.reserved.0     --------------------------
	.section	.nv.shared.reserved.0,"aw",@nobits
	.weak		__nv_reservedSMEM_offset_0_alias
	.size		__nv_reservedSMEM_offset_0_alias, 0, 64
	.other		__nv_reservedSMEM_offset_0_alias,@"STO_CUDA_RESERVED_SHARED STV_DEFAULT"
__nv_reservedSMEM_offset_0_alias:
	.zero		0
	.zero		64


//--------------------- .nv.constant0.cg_many_series_one_param_f32 --------------------------
	.section	.nv.constant0.cg_many_series_one_param_f32,"a",@progbits
	.sectionflags	@""
	.align	4
.nv.constant0.cg_many_series_one_param_f32:
	.zero		936


//--------------------- .nv.constant0.cg_batch_f32 --------------------------
	.section	.nv.constant0.cg_batch_f32,"a",@progbits
	.sectionflags	@""
	.align	4
.nv.constant0.cg_batch_f32:
	.zero		936


//--------------------- SYMBOLS --------------------------

	.type		.nv.reservedSmem.offset0,@object
	.size		.nv.reservedSmem.offset0,0x4
